// auto-generated by cutlass_sweep.gemm — config: {"arch": "sm_100", "cluster_m": 2, "cluster_n": 4, "dtype": "e5m2", "dtype_b": "e5m2", "layout": "nt", "stages": 0, "tile_k": 32, "tile_m": 128, "tile_n": 64}
#include "cutlass/cutlass.h"
#include "cutlass/gemm/collective/collective_builder.hpp"
#include "cutlass/gemm/device/gemm_universal_adapter.h"
#include "cutlass/gemm/kernel/gemm_universal.hpp"
#include "cutlass/epilogue/collective/collective_builder.hpp"

using ElemA = cutlass::float_e5m2_t;
using ElemB = cutlass::float_e5m2_t;
using ElemCD = cutlass::float_e5m2_t;
using Acc  = float;
using TileShape    = cute::Shape<cute::_128, cute::_64, cute::_32>;
using ClusterShape = cute::Shape<cute::_2, cute::_4, cute::_1>;

using CollectiveEpilogue = typename cutlass::epilogue::collective::CollectiveBuilder<
    cutlass::arch::Sm100, cutlass::arch::OpClassTensorOp,
    TileShape, ClusterShape,
    cutlass::epilogue::collective::EpilogueTileAuto,
    Acc, Acc,
    ElemCD, cutlass::layout::RowMajor, 128 / cutlass::sizeof_bits<ElemCD>::value,
    ElemCD, cutlass::layout::RowMajor, 128 / cutlass::sizeof_bits<ElemCD>::value,
    cutlass::epilogue::collective::EpilogueScheduleAuto
  >::CollectiveOp;

using CollectiveMainloop = typename cutlass::gemm::collective::CollectiveBuilder<
    cutlass::arch::Sm100, cutlass::arch::OpClassTensorOp,
    ElemA, cutlass::layout::RowMajor, 128 / cutlass::sizeof_bits<ElemA>::value,
    ElemB, cutlass::layout::ColumnMajor, 128 / cutlass::sizeof_bits<ElemB>::value,
    Acc,
    TileShape, ClusterShape,
    cutlass::gemm::collective::StageCountAutoCarveout<static_cast<int>(sizeof(typename CollectiveEpilogue::SharedStorage))>,
    cutlass::gemm::collective::KernelScheduleAuto
  >::CollectiveOp;

using GemmKernel = cutlass::gemm::kernel::GemmUniversal<
    cute::Shape<int,int,int,int>,
    CollectiveMainloop,
    CollectiveEpilogue
>;
using Gemm = cutlass::gemm::device::GemmUniversalAdapter<GemmKernel>;

// Force the device kernel symbol into the cubin without needing a host main.
auto* _anchor = &cutlass::device_kernel<GemmKernel>;


// ===== COMPILED SASS (sm_100a) =====

	.target	sm_100a

	.elftype	@"ET_EXEC"


//--------------------- .note.nv.tkinfo           --------------------------
	.section	.note.nv.tkinfo,"",@"SHT_NOTE"
	.sectionflags	@"SHF_NOTE_NV_TKINFO"
	.tkinfo
        /*0018*/ 	.word	0x00000002
        /*0030*/ 	.string	""
        /*0030*/ 	.string	"ptxas"
        /*0030*/ 	.string	"Cuda compilation tools, release 13.0, V13.0.88"
        /*0030*/ 	.string	"Build cuda_13.0.r13.0/compiler.36424714_0"
        /*0030*/ 	.string	"-arch sm_100a -m 64 "



//--------------------- .note.nv.cuinfo           --------------------------
	.section	.note.nv.cuinfo,"",@"SHT_NOTE"
	.sectionflags	@"SHF_NOTE_NV_CUINFO"
        /*0018*/ 	.short	0x0002
        /*001a*/ 	.short	0x0064
        /*001c*/ 	.short	0x0082
	.zero		2


//--------------------- .nv.info                  --------------------------
	.section	.nv.info,"",@"SHT_CUDA_INFO"
	.align	4


	//----- nvinfo : EIATTR_REGCOUNT
	.align		4
        /*0000*/ 	.byte	0x04, 0x2f
        /*0002*/ 	.short	(.L_19 - .L_18)
	.align		4
.L_18:
        /*0004*/ 	.word	index@(_ZN7cutlass13device_kernelINS_4gemm6kernel13GemmUniversalIN4cute5tupleIJiiiiEEENS1_10collective13CollectiveMmaINS1_35MainloopSm100TmaUmmaWarpSpecializedILi72ELi2ELi4ENS5_IJNS4_1CILi2EEENSA_ILi4EEENSA_ILi1EEEEEEEENS5_IJNSA_ILi128EEENSA_ILi64EEENSA_ILi32EEEEEENS_12float_e5m2_tENS5_IJlSD_lEEESK_SL_NS4_8TiledMMAINS4_8MMA_AtomIJNS4_10MMA_TraitsINS4_25SM100_MMA_F8F6F4_2x1SM_SSEJSK_SK_fSG_SH_NS4_17integral_constantINS4_4UMMA5MajorELSS_0EEEST_NSQ_INSR_7ScaleInELSU_0EEESV_EEEEEENS4_6LayoutINS5_IJSD_SD_SD_EEENS5_IJNSA_ILi0EEES10_S10_EEEEENS5_IJNS4_10UnderscoreES13_S13_EEEEENS4_28SM100_TMA_2SM_LOAD_MULTICASTENS4_14ComposedLayoutINS4_7SwizzleILi1ELi4ELi3EEENS4_18smem_ptr_flag_bitsILi8EEENSY_INS5_IJNSA_ILi8EEESI_EEENS5_IJSI_SD_EEEEEEEvNS4_8identityENS4_18SM100_TMA_2SM_LOADES1G_vS1H_EENS_8epilogue10collective18CollectiveEpilogueINS1K_23Sm100TmaWarpSpecializedILi1ELi1ELi32ELb0ELb0EEEJNS5_IJSH_SH_SI_EEENS5_IJNSY_ISH_SD_EES1Q_EEESK_SL_SK_SL_NS1K_6fusion15FusionCallbacksIS1O_NS1S_17LinearCombinationISK_fSK_fLNS_15FloatRoundStyleE2EEES1P_S1R_JEEENS4_5SM1004TMEM4LOAD26SM100_TMEM_LOAD_32dp32b32xENS4_13SM90_TMA_LOADENS17_INS18_ILi2ELi4ELi3EEES1B_NSY_INS5_IJS1C_SH_EEENS5_IJSH_SD_EEEEEEENS4_39AutoVectorizingCopyWithAssumedAlignmentILi128EEENS4_14SM90_TMA_STOREES27_S29_S29_EEEvvEEEEvNT_6ParamsE)
        /*0008*/ 	.word	0x0000005a


	//----- nvinfo : EIATTR_FRAME_SIZE
	.align		4
.L_19:
        /*000c*/ 	.byte	0x04, 0x11
        /*000e*/ 	.short	(.L_21 - .L_20)
	.align		4
.L_20:
        /*0010*/ 	.word	index@($__internal_2_$__cuda_sm10x_tcgen05_guardrail_trap_unallocated_columns_being_dealloced)
        /*0014*/ 	.word	0x00000000


	//----- nvinfo : EIATTR_FRAME_SIZE
	.align		4
.L_21:
        /*0018*/ 	.byte	0x04, 0x11
        /*001a*/ 	.short	(.L_23 - .L_22)
	.align		4
.L_22:
        /*001c*/ 	.word	index@($__internal_1_$__cuda_sm10x_tcgen05_guardrail_trap_phase_invalid_during_alloc)
        /*0020*/ 	.word	0x00000000


	//----- nvinfo : EIATTR_FRAME_SIZE
	.align		4
.L_23:
        /*0024*/ 	.byte	0x04, 0x11
        /*0026*/ 	.short	(.L_25 - .L_24)
	.align		4
.L_24:
        /*0028*/ 	.word	index@($__internal_0_$__cuda_sm10x_tcgen05_guardrail_trap_col_being_dealloced_not_returned_by_alloc)
        /*002c*/ 	.word	0x00000000


	//----- nvinfo : EIATTR_FRAME_SIZE
	.align		4
.L_25:
        /*0030*/ 	.byte	0x04, 0x11
        /*0032*/ 	.short	(.L_27 - .L_26)
	.align		4
.L_26:
        /*0034*/ 	.word	index@(_ZN7cutlass13device_kernelINS_4gemm6kernel13GemmUniversalIN4cute5tupleIJiiiiEEENS1_10collective13CollectiveMmaINS1_35MainloopSm100TmaUmmaWarpSpecializedILi72ELi2ELi4ENS5_IJNS4_1CILi2EEENSA_ILi4EEENSA_ILi1EEEEEEEENS5_IJNSA_ILi128EEENSA_ILi64EEENSA_ILi32EEEEEENS_12float_e5m2_tENS5_IJlSD_lEEESK_SL_NS4_8TiledMMAINS4_8MMA_AtomIJNS4_10MMA_TraitsINS4_25SM100_MMA_F8F6F4_2x1SM_SSEJSK_SK_fSG_SH_NS4_17integral_constantINS4_4UMMA5MajorELSS_0EEEST_NSQ_INSR_7ScaleInELSU_0EEESV_EEEEEENS4_6LayoutINS5_IJSD_SD_SD_EEENS5_IJNSA_ILi0EEES10_S10_EEEEENS5_IJNS4_10UnderscoreES13_S13_EEEEENS4_28SM100_TMA_2SM_LOAD_MULTICASTENS4_14ComposedLayoutINS4_7SwizzleILi1ELi4ELi3EEENS4_18smem_ptr_flag_bitsILi8EEENSY_INS5_IJNSA_ILi8EEESI_EEENS5_IJSI_SD_EEEEEEEvNS4_8identityENS4_18SM100_TMA_2SM_LOADES1G_vS1H_EENS_8epilogue10collective18CollectiveEpilogueINS1K_23Sm100TmaWarpSpecializedILi1ELi1ELi32ELb0ELb0EEEJNS5_IJSH_SH_SI_EEENS5_IJNSY_ISH_SD_EES1Q_EEESK_SL_SK_SL_NS1K_6fusion15FusionCallbacksIS1O_NS1S_17LinearCombinationISK_fSK_fLNS_15FloatRoundStyleE2EEES1P_S1R_JEEENS4_5SM1004TMEM4LOAD26SM100_TMEM_LOAD_32dp32b32xENS4_13SM90_TMA_LOADENS17_INS18_ILi2ELi4ELi3EEES1B_NSY_INS5_IJS1C_SH_EEENS5_IJSH_SD_EEEEEEENS4_39AutoVectorizingCopyWithAssumedAlignmentILi128EEENS4_14SM90_TMA_STOREES27_S29_S29_EEEvvEEEEvNT_6ParamsE)
        /*0038*/ 	.word	0x00000000


	//----- nvinfo : EIATTR_MIN_STACK_SIZE
	.align		4
.L_27:
        /*003c*/ 	.byte	0x04, 0x12
        /*003e*/ 	.short	(.L_29 - .L_28)
	.align		4
.L_28:
        /*0040*/ 	.word	index@(_ZN7cutlass13device_kernelINS_4gemm6kernel13GemmUniversalIN4cute5tupleIJiiiiEEENS1_10collective13CollectiveMmaINS1_35MainloopSm100TmaUmmaWarpSpecializedILi72ELi2ELi4ENS5_IJNS4_1CILi2EEENSA_ILi4EEENSA_ILi1EEEEEEEENS5_IJNSA_ILi128EEENSA_ILi64EEENSA_ILi32EEEEEENS_12float_e5m2_tENS5_IJlSD_lEEESK_SL_NS4_8TiledMMAINS4_8MMA_AtomIJNS4_10MMA_TraitsINS4_25SM100_MMA_F8F6F4_2x1SM_SSEJSK_SK_fSG_SH_NS4_17integral_constantINS4_4UMMA5MajorELSS_0EEEST_NSQ_INSR_7ScaleInELSU_0EEESV_EEEEEENS4_6LayoutINS5_IJSD_SD_SD_EEENS5_IJNSA_ILi0EEES10_S10_EEEEENS5_IJNS4_10UnderscoreES13_S13_EEEEENS4_28SM100_TMA_2SM_LOAD_MULTICASTENS4_14ComposedLayoutINS4_7SwizzleILi1ELi4ELi3EEENS4_18smem_ptr_flag_bitsILi8EEENSY_INS5_IJNSA_ILi8EEESI_EEENS5_IJSI_SD_EEEEEEEvNS4_8identityENS4_18SM100_TMA_2SM_LOADES1G_vS1H_EENS_8epilogue10collective18CollectiveEpilogueINS1K_23Sm100TmaWarpSpecializedILi1ELi1ELi32ELb0ELb0EEEJNS5_IJSH_SH_SI_EEENS5_IJNSY_ISH_SD_EES1Q_EEESK_SL_SK_SL_NS1K_6fusion15FusionCallbacksIS1O_NS1S_17LinearCombinationISK_fSK_fLNS_15FloatRoundStyleE2EEES1P_S1R_JEEENS4_5SM1004TMEM4LOAD26SM100_TMEM_LOAD_32dp32b32xENS4_13SM90_TMA_LOADENS17_INS18_ILi2ELi4ELi3EEES1B_NSY_INS5_IJS1C_SH_EEENS5_IJSH_SD_EEEEEEENS4_39AutoVectorizingCopyWithAssumedAlignmentILi128EEENS4_14SM90_TMA_STOREES27_S29_S29_EEEvvEEEEvNT_6ParamsE)
        /*0044*/ 	.word	0x00000000
.L_29:


//--------------------- .nv.compat                --------------------------
	.section	.nv.compat,"",@"SHT_CUDA_COMPAT_INFO"
	.align	4
        /*0000*/ 	.byte	0x02, 0x09, 0x01, 0x00, 0x02, 0x02, 0x02, 0x00, 0x02, 0x05, 0x05, 0x00, 0x03, 0x07, 0x01, 0x01
        /*0010*/ 	.byte	0x02, 0x03, 0x01, 0x00, 0x02, 0x06, 0x01, 0x00, 0x04, 0x0b, 0x08, 0x00, 0x09, 0x00, 0x00, 0x00
        /*0020*/ 	.byte	0x00, 0x00, 0x00, 0x00


//--------------------- .nv.info._ZN7cutlass13device_kernelINS_4gemm6kernel13GemmUniversalIN4cute5tupleIJiiiiEEENS1_10collective13CollectiveMmaINS1_35MainloopSm100TmaUmmaWarpSpecializedILi72ELi2ELi4ENS5_IJNS4_1CILi2EEENSA_ILi4EEENSA_ILi1EEEEEEEENS5_IJNSA_ILi128EEENSA_ILi64EEENSA_ILi32EEEEEENS_12float_e5m2_tENS5_IJlSD_lEEESK_SL_NS4_8TiledMMAINS4_8MMA_AtomIJNS4_10MMA_TraitsINS4_25SM100_MMA_F8F6F4_2x1SM_SSEJSK_SK_fSG_SH_NS4_17integral_constantINS4_4UMMA5MajorELSS_0EEEST_NSQ_INSR_7ScaleInELSU_0EEESV_EEEEEENS4_6LayoutINS5_IJSD_SD_SD_EEENS5_IJNSA_ILi0EEES10_S10_EEEEENS5_IJNS4_10UnderscoreES13_S13_EEEEENS4_28SM100_TMA_2SM_LOAD_MULTICASTENS4_14ComposedLayoutINS4_7SwizzleILi1ELi4ELi3EEENS4_18smem_ptr_flag_bitsILi8EEENSY_INS5_IJNSA_ILi8EEESI_EEENS5_IJSI_SD_EEEEEEEvNS4_8identityENS4_18SM100_TMA_2SM_LOADES1G_vS1H_EENS_8epilogue10collective18CollectiveEpilogueINS1K_23Sm100TmaWarpSpecializedILi1ELi1ELi32ELb0ELb0EEEJNS5_IJSH_SH_SI_EEENS5_IJNSY_ISH_SD_EES1Q_EEESK_SL_SK_SL_NS1K_6fusion15FusionCallbacksIS1O_NS1S_17LinearCombinationISK_fSK_fLNS_15FloatRoundStyleE2EEES1P_S1R_JEEENS4_5SM1004TMEM4LOAD26SM100_TMEM_LOAD_32dp32b32xENS4_13SM90_TMA_LOADENS17_INS18_ILi2ELi4ELi3EEES1B_NSY_INS5_IJS1C_SH_EEENS5_IJSH_SD_EEEEEEENS4_39AutoVectorizingCopyWithAssumedAlignmentILi128EEENS4_14SM90_TMA_STOREES27_S29_S29_EEEvvEEEEvNT_6ParamsE --------------------------
	.section	.nv.info._ZN7cutlass13device_kernelINS_4gemm6kernel13GemmUniversalIN4cute5tupleIJiiiiEEENS1_10collective13CollectiveMmaINS1_35MainloopSm100TmaUmmaWarpSpecializedILi72ELi2ELi4ENS5_IJNS4_1CILi2EEENSA_ILi4EEENSA_ILi1EEEEEEEENS5_IJNSA_ILi128EEENSA_ILi64EEENSA_ILi32EEEEEENS_12float_e5m2_tENS5_IJlSD_lEEESK_SL_NS4_8TiledMMAINS4_8MMA_AtomIJNS4_10MMA_TraitsINS4_25SM100_MMA_F8F6F4_2x1SM_SSEJSK_SK_fSG_SH_NS4_17integral_constantINS4_4UMMA5MajorELSS_0EEEST_NSQ_INSR_7ScaleInELSU_0EEESV_EEEEEENS4_6LayoutINS5_IJSD_SD_SD_EEENS5_IJNSA_ILi0EEES10_S10_EEEEENS5_IJNS4_10UnderscoreES13_S13_EEEEENS4_28SM100_TMA_2SM_LOAD_MULTICASTENS4_14ComposedLayoutINS4_7SwizzleILi1ELi4ELi3EEENS4_18smem_ptr_flag_bitsILi8EEENSY_INS5_IJNSA_ILi8EEESI_EEENS5_IJSI_SD_EEEEEEEvNS4_8identityENS4_18SM100_TMA_2SM_LOADES1G_vS1H_EENS_8epilogue10collective18CollectiveEpilogueINS1K_23Sm100TmaWarpSpecializedILi1ELi1ELi32ELb0ELb0EEEJNS5_IJSH_SH_SI_EEENS5_IJNSY_ISH_SD_EES1Q_EEESK_SL_SK_SL_NS1K_6fusion15FusionCallbacksIS1O_NS1S_17LinearCombinationISK_fSK_fLNS_15FloatRoundStyleE2EEES1P_S1R_JEEENS4_5SM1004TMEM4LOAD26SM100_TMEM_LOAD_32dp32b32xENS4_13SM90_TMA_LOADENS17_INS18_ILi2ELi4ELi3EEES1B_NSY_INS5_IJS1C_SH_EEENS5_IJSH_SD_EEEEEEENS4_39AutoVectorizingCopyWithAssumedAlignmentILi128EEENS4_14SM90_TMA_STOREES27_S29_S29_EEEvvEEEEvNT_6ParamsE,"",@"SHT_CUDA_INFO"
	.sectionflags	@""
	.align	4


	//----- nvinfo : EIATTR_CUDA_API_VERSION
	.align		4
        /*0000*/ 	.byte	0x04, 0x37
        /*0002*/ 	.short	(.L_31 - .L_30)
.L_30:
        /*0004*/ 	.word	0x00000082


	//----- nvinfo : EIATTR_KPARAM_INFO
	.align		4
.L_31:
        /*0008*/ 	.byte	0x04, 0x17
        /*000a*/ 	.short	(.L_33 - .L_32)
.L_32:
        /*000c*/ 	.word	0x00000000
        /*0010*/ 	.short	0x0000
        /*0012*/ 	.short	0x0000
        /*0014*/ 	.byte	0x00, 0xf0, 0x01, 0x20


	//----- nvinfo : EIATTR_AT_ENTRY_FRAGMENTS
	.align		4
.L_33:
        /*0018*/ 	.byte	0x04, 0x4f
        /*001a*/ 	.short	(.L_35 - .L_34)


	//   ....[0]....
.L_34:
        /*001c*/ 	.word	0x00000007


	//----- nvinfo : EIATTR_RESERVED_SMEM_USED
	.align		4
.L_35:
        /*0020*/ 	.byte	0x01, 0x41
	.zero		2


	//----- nvinfo : EIATTR_SPARSE_MMA_MASK
	.align		4
        /*0024*/ 	.byte	0x03, 0x50
        /*0026*/ 	.short	0x0000


	//----- nvinfo : EIATTR_TCGEN05_2CTA_USED
	.align		4
        /*0028*/ 	.byte	0x01, 0x52
	.zero		2


	//----- nvinfo : EIATTR_MAXREG_COUNT
	.align		4
        /*002c*/ 	.byte	0x03, 0x1b
        /*002e*/ 	.short	0x00ff


	//----- nvinfo : EIATTR_NUM_BARRIERS
	.align		4
        /*0030*/ 	.byte	0x02, 0x4c
        /*0032*/ 	.byte	0x07
	.zero		1


	//----- nvinfo : EIATTR_EXTERNS
	.align		4
        /*0034*/ 	.byte	0x04, 0x0f
        /*0036*/ 	.short	(.L_37 - .L_36)


	//   ....[0]....
	.align		4
.L_36:
        /*0038*/ 	.word	index@(__assertfail)


	//----- nvinfo : EIATTR_MERCURY_ISA_VERSION
	.align		4
.L_37:
        /*003c*/ 	.byte	0x03, 0x5f
        /*003e*/ 	.short	0x0101


	//----- nvinfo : EIATTR_INT_WARP_WIDE_INSTR_OFFSETS
	.align		4
        /*0040*/ 	.byte	0x04, 0x31
        /*0042*/ 	.short	(.L_39 - .L_38)


	//   ....[0]....
.L_38:
        /*0044*/ 	.word	0x000015a0


	//   ....[1]....
        /*0048*/ 	.word	0x00001640


	//   ....[2]....
        /*004c*/ 	.word	0x00006ed0


	//   ....[3]....
        /*0050*/ 	.word	0x00006f00


	//   ....[4]....
        /*0054*/ 	.word	0x00006f50


	//   ....[5]....
        /*0058*/ 	.word	0x000079e0


	//   ....[6]....
        /*005c*/ 	.word	0x00007a90


	//----- nvinfo : EIATTR_COOP_GROUP_MASK_REGIDS
	.align		4
.L_39:
        /*0060*/ 	.byte	0x04, 0x29
        /*0062*/ 	.short	(.L_41 - .L_40)


	//   ....[0]....
.L_40:
        /*0064*/ 	.word	0xffffffff


	//   ....[1]....
        /*0068*/ 	.word	0xffffffff


	//   ....[2]....
        /*006c*/ 	.word	0xffffffff


	//   ....[3]....
        /*0070*/ 	.word	0xffffffff


	//   ....[4]....
        /*0074*/ 	.word	0xffffffff


	//   ....[5]....
        /*0078*/ 	.word	0xffffffff


	//   ....[6]....
        /*007c*/ 	.word	0xffffffff


	//   ....[7]....
        /*0080*/ 	.word	0xffffffff


	//   ....[8]....
        /*0084*/ 	.word	0xffffffff


	//   ....[9]....
        /*0088*/ 	.word	0xffffffff


	//   ....[10]....
        /*008c*/ 	.word	0xffffffff


	//   ....[11]....
        /*0090*/ 	.word	0xffffffff


	//   ....[12]....
        /*0094*/ 	.word	0xffffffff


	//   ....[13]....
        /*0098*/ 	.word	0xffffffff


	//----- nvinfo : EIATTR_COOP_GROUP_INSTR_OFFSETS
	.align		4
.L_41:
        /*009c*/ 	.byte	0x04, 0x28
        /*009e*/ 	.short	(.L_43 - .L_42)


	//   ....[0]....
.L_42:
        /*00a0*/ 	.word	0x000000c0


	//   ....[1]....
        /*00a4*/ 	.word	0x00000500


	//   ....[2]....
        /*00a8*/ 	.word	0x00000f70


	//   ....[3]....
        /*00ac*/ 	.word	0x000010a0


	//   ....[4]....
        /*00b0*/ 	.word	0x00001190


	//   ....[5]....
        /*00b4*/ 	.word	0x000012f0


	//   ....[6]....
        /*00b8*/ 	.word	0x00001480


	//   ....[7]....
        /*00bc*/ 	.word	0x000016c0


	//   ....[8]....
        /*00c0*/ 	.word	0x000029b0


	//   ....[9]....
        /*00c4*/ 	.word	0x00005e10


	//   ....[10]....
        /*00c8*/ 	.word	0x000062e0


	//   ....[11]....
        /*00cc*/ 	.word	0x00006310


	//   ....[12]....
        /*00d0*/ 	.word	0x00006df0


	//   ....[13]....
        /*00d4*/ 	.word	0x00006ff0


	//----- nvinfo : EIATTR_VRC_CTA_INIT_COUNT
	.align		4
.L_43:
        /*00d8*/ 	.byte	0x02, 0x4a
        /*00da*/ 	.byte	0x80
	.zero		1


	//----- nvinfo : EIATTR_SYSCALL_OFFSETS
	.align		4
        /*00dc*/ 	.byte	0x04, 0x46
        /*00de*/ 	.short	(.L_45 - .L_44)


	//   ....[0]....
.L_44:
        /*00e0*/ 	.word	0x00008570


	//   ....[1]....
        /*00e4*/ 	.word	0x000086b0


	//   ....[2]....
        /*00e8*/ 	.word	0x00008dd0


	//----- nvinfo : EIATTR_MBARRIER_INSTR_OFFSETS
	.align		4
.L_45:
        /*00ec*/ 	.byte	0x04, 0x39
        /*00ee*/ 	.short	(.L_47 - .L_46)


	//   ....[0]....
.L_46:
        /*00f0*/ 	.word	0x00000650
        /*00f4*/ 	.word	0x000000ff
        /*00f8*/ 	.word	0x00000000
        /*00fc*/ 	.short	0x0100
        /*00fe*/ 	.byte	0x06
	.zero		1


	//   ....[1]....
        /*0100*/ 	.word	0x00000660
        /*0104*/ 	.word	0x000000ff
        /*0108*/ 	.word	0x00000240
        /*010c*/ 	.short	0x0100
        /*010e*/ 	.byte	0x06
	.zero		1


	//   ....[2]....
        /*0110*/ 	.word	0x00000670
        /*0114*/ 	.word	0x000000ff
        /*0118*/ 	.word	0x00000008
        /*011c*/ 	.short	0x0100
        /*011e*/ 	.byte	0x06
	.zero		1


	//   ....[3]....
        /*0120*/ 	.word	0x00000680
        /*0124*/ 	.word	0x000000ff
        /*0128*/ 	.word	0x00000248
        /*012c*/ 	.short	0x0100
        /*012e*/ 	.byte	0x06
	.zero		1


	//   ....[4]....
        /*0130*/ 	.word	0x00000690
        /*0134*/ 	.word	0x000000ff
        /*0138*/ 	.word	0x00000010
        /*013c*/ 	.short	0x0100
        /*013e*/ 	.byte	0x06
	.zero		1


	//   ....[5]....
        /*0140*/ 	.word	0x000006a0
        /*0144*/ 	.word	0x000000ff
        /*0148*/ 	.word	0x00000250
        /*014c*/ 	.short	0x0100
        /*014e*/ 	.byte	0x06
	.zero		1


	//   ....[6]....
        /*0150*/ 	.word	0x000006b0
        /*0154*/ 	.word	0x000000ff
        /*0158*/ 	.word	0x00000018
        /*015c*/ 	.short	0x0100
        /*015e*/ 	.byte	0x06
	.zero		1


	//   ....[7]....
        /*0160*/ 	.word	0x000006c0
        /*0164*/ 	.word	0x000000ff
        /*0168*/ 	.word	0x00000258
        /*016c*/ 	.short	0x0100
        /*016e*/ 	.byte	0x06
	.zero		1


	//   ....[8]....
        /*0170*/ 	.word	0x000006d0
        /*0174*/ 	.word	0x000000ff
        /*0178*/ 	.word	0x00000020
        /*017c*/ 	.short	0x0100
        /*017e*/ 	.byte	0x06
	.zero		1


	//   ....[9]....
        /*0180*/ 	.word	0x000006e0
        /*0184*/ 	.word	0x000000ff
        /*0188*/ 	.word	0x00000260
        /*018c*/ 	.short	0x0100
        /*018e*/ 	.byte	0x06
	.zero		1


	//   ....[10]....
        /*0190*/ 	.word	0x000006f0
        /*0194*/ 	.word	0x000000ff
        /*0198*/ 	.word	0x00000028
        /*019c*/ 	.short	0x0100
        /*019e*/ 	.byte	0x06
	.zero		1


	//   ....[11]....
        /*01a0*/ 	.word	0x00000700
        /*01a4*/ 	.word	0x000000ff
        /*01a8*/ 	.word	0x00000268
        /*01ac*/ 	.short	0x0100
        /*01ae*/ 	.byte	0x06
	.zero		1


	//   ....[12]....
        /*01b0*/ 	.word	0x00000710
        /*01b4*/ 	.word	0x000000ff
        /*01b8*/ 	.word	0x00000030
        /*01bc*/ 	.short	0x0100
        /*01be*/ 	.byte	0x06
	.zero		1


	//   ....[13]....
        /*01c0*/ 	.word	0x00000720
        /*01c4*/ 	.word	0x000000ff
        /*01c8*/ 	.word	0x00000270
        /*01cc*/ 	.short	0x0100
        /*01ce*/ 	.byte	0x06
	.zero		1


	//   ....[14]....
        /*01d0*/ 	.word	0x00000730
        /*01d4*/ 	.word	0x000000ff
        /*01d8*/ 	.word	0x00000038
        /*01dc*/ 	.short	0x0100
        /*01de*/ 	.byte	0x06
	.zero		1


	//   ....[15]....
        /*01e0*/ 	.word	0x00000740
        /*01e4*/ 	.word	0x000000ff
        /*01e8*/ 	.word	0x00000278
        /*01ec*/ 	.short	0x0100
        /*01ee*/ 	.byte	0x06
	.zero		1


	//   ....[16]....
        /*01f0*/ 	.word	0x00000750
        /*01f4*/ 	.word	0x000000ff
        /*01f8*/ 	.word	0x00000040
        /*01fc*/ 	.short	0x0100
        /*01fe*/ 	.byte	0x06
	.zero		1


	//   ....[17]....
        /*0200*/ 	.word	0x00000760
        /*0204*/ 	.word	0x000000ff
        /*0208*/ 	.word	0x00000280
        /*020c*/ 	.short	0x0100
        /*020e*/ 	.byte	0x06
	.zero		1


	//   ....[18]....
        /*0210*/ 	.word	0x00000770
        /*0214*/ 	.word	0x000000ff
        /*0218*/ 	.word	0x00000048
        /*021c*/ 	.short	0x0100
        /*021e*/ 	.byte	0x06
	.zero		1


	//   ....[19]....
        /*0220*/ 	.word	0x00000780
        /*0224*/ 	.word	0x000000ff
        /*0228*/ 	.word	0x00000288
        /*022c*/ 	.short	0x0100
        /*022e*/ 	.byte	0x06
	.zero		1


	//   ....[20]....
        /*0230*/ 	.word	0x00000790
        /*0234*/ 	.word	0x000000ff
        /*0238*/ 	.word	0x00000050
        /*023c*/ 	.short	0x0100
        /*023e*/ 	.byte	0x06
	.zero		1


	//   ....[21]....
        /*0240*/ 	.word	0x000007a0
        /*0244*/ 	.word	0x000000ff
        /*0248*/ 	.word	0x00000290
        /*024c*/ 	.short	0x0100
        /*024e*/ 	.byte	0x06
	.zero		1


	//   ....[22]....
        /*0250*/ 	.word	0x000007b0
        /*0254*/ 	.word	0x000000ff
        /*0258*/ 	.word	0x00000058
        /*025c*/ 	.short	0x0100
        /*025e*/ 	.byte	0x06
	.zero		1


	//   ....[23]....
        /*0260*/ 	.word	0x000007c0
        /*0264*/ 	.word	0x000000ff
        /*0268*/ 	.word	0x00000298
        /*026c*/ 	.short	0x0100
        /*026e*/ 	.byte	0x06
	.zero		1


	//   ....[24]....
        /*0270*/ 	.word	0x000007d0
        /*0274*/ 	.word	0x000000ff
        /*0278*/ 	.word	0x00000060
        /*027c*/ 	.short	0x0100
        /*027e*/ 	.byte	0x06
	.zero		1


	//   ....[25]....
        /*0280*/ 	.word	0x000007e0
        /*0284*/ 	.word	0x000000ff
        /*0288*/ 	.word	0x000002a0
        /*028c*/ 	.short	0x0100
        /*028e*/ 	.byte	0x06
	.zero		1


	//   ....[26]....
        /*0290*/ 	.word	0x000007f0
        /*0294*/ 	.word	0x000000ff
        /*0298*/ 	.word	0x00000068
        /*029c*/ 	.short	0x0100
        /*029e*/ 	.byte	0x06
	.zero		1


	//   ....[27]....
        /*02a0*/ 	.word	0x00000800
        /*02a4*/ 	.word	0x000000ff
        /*02a8*/ 	.word	0x000002a8
        /*02ac*/ 	.short	0x0100
        /*02ae*/ 	.byte	0x06
	.zero		1


	//   ....[28]....
        /*02b0*/ 	.word	0x00000810
        /*02b4*/ 	.word	0x000000ff
        /*02b8*/ 	.word	0x00000070
        /*02bc*/ 	.short	0x0100
        /*02be*/ 	.byte	0x06
	.zero		1


	//   ....[29]....
        /*02c0*/ 	.word	0x00000820
        /*02c4*/ 	.word	0x000000ff
        /*02c8*/ 	.word	0x000002b0
        /*02cc*/ 	.short	0x0100
        /*02ce*/ 	.byte	0x06
	.zero		1


	//   ....[30]....
        /*02d0*/ 	.word	0x00000830
        /*02d4*/ 	.word	0x000000ff
        /*02d8*/ 	.word	0x00000078
        /*02dc*/ 	.short	0x0100
        /*02de*/ 	.byte	0x06
	.zero		1


	//   ....[31]....
        /*02e0*/ 	.word	0x00000840
        /*02e4*/ 	.word	0x000000ff
        /*02e8*/ 	.word	0x000002b8
        /*02ec*/ 	.short	0x0100
        /*02ee*/ 	.byte	0x06
	.zero		1


	//   ....[32]....
        /*02f0*/ 	.word	0x00000850
        /*02f4*/ 	.word	0x000000ff
        /*02f8*/ 	.word	0x00000080
        /*02fc*/ 	.short	0x0100
        /*02fe*/ 	.byte	0x06
	.zero		1


	//   ....[33]....
        /*0300*/ 	.word	0x00000860
        /*0304*/ 	.word	0x000000ff
        /*0308*/ 	.word	0x000002c0
        /*030c*/ 	.short	0x0100
        /*030e*/ 	.byte	0x06
	.zero		1


	//   ....[34]....
        /*0310*/ 	.word	0x00000870
        /*0314*/ 	.word	0x000000ff
        /*0318*/ 	.word	0x00000088
        /*031c*/ 	.short	0x0100
        /*031e*/ 	.byte	0x06
	.zero		1


	//   ....[35]....
        /*0320*/ 	.word	0x00000880
        /*0324*/ 	.word	0x000000ff
        /*0328*/ 	.word	0x000002c8
        /*032c*/ 	.short	0x0100
        /*032e*/ 	.byte	0x06
	.zero		1


	//   ....[36]....
        /*0330*/ 	.word	0x00000890
        /*0334*/ 	.word	0x000000ff
        /*0338*/ 	.word	0x00000090
        /*033c*/ 	.short	0x0100
        /*033e*/ 	.byte	0x06
	.zero		1


	//   ....[37]....
        /*0340*/ 	.word	0x000008a0
        /*0344*/ 	.word	0x000000ff
        /*0348*/ 	.word	0x000002d0
        /*034c*/ 	.short	0x0100
        /*034e*/ 	.byte	0x06
	.zero		1


	//   ....[38]....
        /*0350*/ 	.word	0x000008b0
        /*0354*/ 	.word	0x000000ff
        /*0358*/ 	.word	0x00000098
        /*035c*/ 	.short	0x0100
        /*035e*/ 	.byte	0x06
	.zero		1


	//   ....[39]....
        /*0360*/ 	.word	0x000008c0
        /*0364*/ 	.word	0x000000ff
        /*0368*/ 	.word	0x000002d8
        /*036c*/ 	.short	0x0100
        /*036e*/ 	.byte	0x06
	.zero		1


	//   ....[40]....
        /*0370*/ 	.word	0x000008d0
        /*0374*/ 	.word	0x000000ff
        /*0378*/ 	.word	0x000000a0
        /*037c*/ 	.short	0x0100
        /*037e*/ 	.byte	0x06
	.zero		1


	//   ....[41]....
        /*0380*/ 	.word	0x000008e0
        /*0384*/ 	.word	0x000000ff
        /*0388*/ 	.word	0x000002e0
        /*038c*/ 	.short	0x0100
        /*038e*/ 	.byte	0x06
	.zero		1


	//   ....[42]....
        /*0390*/ 	.word	0x000008f0
        /*0394*/ 	.word	0x000000ff
        /*0398*/ 	.word	0x000000a8
        /*039c*/ 	.short	0x0100
        /*039e*/ 	.byte	0x06
	.zero		1


	//   ....[43]....
        /*03a0*/ 	.word	0x00000900
        /*03a4*/ 	.word	0x000000ff
        /*03a8*/ 	.word	0x000002e8
        /*03ac*/ 	.short	0x0100
        /*03ae*/ 	.byte	0x06
	.zero		1


	//   ....[44]....
        /*03b0*/ 	.word	0x00000910
        /*03b4*/ 	.word	0x000000ff
        /*03b8*/ 	.word	0x000000b0
        /*03bc*/ 	.short	0x0100
        /*03be*/ 	.byte	0x06
	.zero		1


	//   ....[45]....
        /*03c0*/ 	.word	0x00000920
        /*03c4*/ 	.word	0x000000ff
        /*03c8*/ 	.word	0x000002f0
        /*03cc*/ 	.short	0x0100
        /*03ce*/ 	.byte	0x06
	.zero		1


	//   ....[46]....
        /*03d0*/ 	.word	0x00000930
        /*03d4*/ 	.word	0x000000ff
        /*03d8*/ 	.word	0x000000b8
        /*03dc*/ 	.short	0x0100
        /*03de*/ 	.byte	0x06
	.zero		1


	//   ....[47]....
        /*03e0*/ 	.word	0x00000940
        /*03e4*/ 	.word	0x000000ff
        /*03e8*/ 	.word	0x000002f8
        /*03ec*/ 	.short	0x0100
        /*03ee*/ 	.byte	0x06
	.zero		1


	//   ....[48]....
        /*03f0*/ 	.word	0x00000950
        /*03f4*/ 	.word	0x000000ff
        /*03f8*/ 	.word	0x000000c0
        /*03fc*/ 	.short	0x0100
        /*03fe*/ 	.byte	0x06
	.zero		1


	//   ....[49]....
        /*0400*/ 	.word	0x00000960
        /*0404*/ 	.word	0x000000ff
        /*0408*/ 	.word	0x00000300
        /*040c*/ 	.short	0x0100
        /*040e*/ 	.byte	0x06
	.zero		1


	//   ....[50]....
        /*0410*/ 	.word	0x00000970
        /*0414*/ 	.word	0x000000ff
        /*0418*/ 	.word	0x000000c8
        /*041c*/ 	.short	0x0100
        /*041e*/ 	.byte	0x06
	.zero		1


	//   ....[51]....
        /*0420*/ 	.word	0x00000980
        /*0424*/ 	.word	0x000000ff
        /*0428*/ 	.word	0x00000308
        /*042c*/ 	.short	0x0100
        /*042e*/ 	.byte	0x06
	.zero		1


	//   ....[52]....
        /*0430*/ 	.word	0x00000990
        /*0434*/ 	.word	0x000000ff
        /*0438*/ 	.word	0x000000d0
        /*043c*/ 	.short	0x0100
        /*043e*/ 	.byte	0x06
	.zero		1


	//   ....[53]....
        /*0440*/ 	.word	0x000009a0
        /*0444*/ 	.word	0x000000ff
        /*0448*/ 	.word	0x00000310
        /*044c*/ 	.short	0x0100
        /*044e*/ 	.byte	0x06
	.zero		1


	//   ....[54]....
        /*0450*/ 	.word	0x000009b0
        /*0454*/ 	.word	0x000000ff
        /*0458*/ 	.word	0x000000d8
        /*045c*/ 	.short	0x0100
        /*045e*/ 	.byte	0x06
	.zero		1


	//   ....[55]....
        /*0460*/ 	.word	0x000009c0
        /*0464*/ 	.word	0x000000ff
        /*0468*/ 	.word	0x00000318
        /*046c*/ 	.short	0x0100
        /*046e*/ 	.byte	0x06
	.zero		1


	//   ....[56]....
        /*0470*/ 	.word	0x000009d0
        /*0474*/ 	.word	0x000000ff
        /*0478*/ 	.word	0x000000e0
        /*047c*/ 	.short	0x0100
        /*047e*/ 	.byte	0x06
	.zero		1


	//   ....[57]....
        /*0480*/ 	.word	0x000009e0
        /*0484*/ 	.word	0x000000ff
        /*0488*/ 	.word	0x00000320
        /*048c*/ 	.short	0x0100
        /*048e*/ 	.byte	0x06
	.zero		1


	//   ....[58]....
        /*0490*/ 	.word	0x000009f0
        /*0494*/ 	.word	0x000000ff
        /*0498*/ 	.word	0x000000e8
        /*049c*/ 	.short	0x0100
        /*049e*/ 	.byte	0x06
	.zero		1


	//   ....[59]....
        /*04a0*/ 	.word	0x00000a00
        /*04a4*/ 	.word	0x000000ff
        /*04a8*/ 	.word	0x00000328
        /*04ac*/ 	.short	0x0100
        /*04ae*/ 	.byte	0x06
	.zero		1


	//   ....[60]....
        /*04b0*/ 	.word	0x00000a10
        /*04b4*/ 	.word	0x000000ff
        /*04b8*/ 	.word	0x000000f0
        /*04bc*/ 	.short	0x0100
        /*04be*/ 	.byte	0x06
	.zero		1


	//   ....[61]....
        /*04c0*/ 	.word	0x00000a20
        /*04c4*/ 	.word	0x000000ff
        /*04c8*/ 	.word	0x00000330
        /*04cc*/ 	.short	0x0100
        /*04ce*/ 	.byte	0x06
	.zero		1


	//   ....[62]....
        /*04d0*/ 	.word	0x00000a30
        /*04d4*/ 	.word	0x000000ff
        /*04d8*/ 	.word	0x000000f8
        /*04dc*/ 	.short	0x0100
        /*04de*/ 	.byte	0x06
	.zero		1


	//   ....[63]....
        /*04e0*/ 	.word	0x00000a40
        /*04e4*/ 	.word	0x000000ff
        /*04e8*/ 	.word	0x00000338
        /*04ec*/ 	.short	0x0100
        /*04ee*/ 	.byte	0x06
	.zero		1


	//   ....[64]....
        /*04f0*/ 	.word	0x00000a50
        /*04f4*/ 	.word	0x000000ff
        /*04f8*/ 	.word	0x00000100
        /*04fc*/ 	.short	0x0100
        /*04fe*/ 	.byte	0x06
	.zero		1


	//   ....[65]....
        /*0500*/ 	.word	0x00000a60
        /*0504*/ 	.word	0x000000ff
        /*0508*/ 	.word	0x00000340
        /*050c*/ 	.short	0x0100
        /*050e*/ 	.byte	0x06
	.zero		1


	//   ....[66]....
        /*0510*/ 	.word	0x00000a70
        /*0514*/ 	.word	0x000000ff
        /*0518*/ 	.word	0x00000108
        /*051c*/ 	.short	0x0100
        /*051e*/ 	.byte	0x06
	.zero		1


	//   ....[67]....
        /*0520*/ 	.word	0x00000a80
        /*0524*/ 	.word	0x000000ff
        /*0528*/ 	.word	0x00000348
        /*052c*/ 	.short	0x0100
        /*052e*/ 	.byte	0x06
	.zero		1


	//   ....[68]....
        /*0530*/ 	.word	0x00000a90
        /*0534*/ 	.word	0x000000ff
        /*0538*/ 	.word	0x00000110
        /*053c*/ 	.short	0x0100
        /*053e*/ 	.byte	0x06
	.zero		1


	//   ....[69]....
        /*0540*/ 	.word	0x00000aa0
        /*0544*/ 	.word	0x000000ff
        /*0548*/ 	.word	0x00000350
        /*054c*/ 	.short	0x0100
        /*054e*/ 	.byte	0x06
	.zero		1


	//   ....[70]....
        /*0550*/ 	.word	0x00000ab0
        /*0554*/ 	.word	0x000000ff
        /*0558*/ 	.word	0x00000118
        /*055c*/ 	.short	0x0100
        /*055e*/ 	.byte	0x06
	.zero		1


	//   ....[71]....
        /*0560*/ 	.word	0x00000ac0
        /*0564*/ 	.word	0x000000ff
        /*0568*/ 	.word	0x00000358
        /*056c*/ 	.short	0x0100
        /*056e*/ 	.byte	0x06
	.zero		1


	//   ....[72]....
        /*0570*/ 	.word	0x00000ad0
        /*0574*/ 	.word	0x000000ff
        /*0578*/ 	.word	0x00000120
        /*057c*/ 	.short	0x0100
        /*057e*/ 	.byte	0x06
	.zero		1


	//   ....[73]....
        /*0580*/ 	.word	0x00000ae0
        /*0584*/ 	.word	0x000000ff
        /*0588*/ 	.word	0x00000360
        /*058c*/ 	.short	0x0100
        /*058e*/ 	.byte	0x06
	.zero		1


	//   ....[74]....
        /*0590*/ 	.word	0x00000af0
        /*0594*/ 	.word	0x000000ff
        /*0598*/ 	.word	0x00000128
        /*059c*/ 	.short	0x0100
        /*059e*/ 	.byte	0x06
	.zero		1


	//   ....[75]....
        /*05a0*/ 	.word	0x00000b00
        /*05a4*/ 	.word	0x000000ff
        /*05a8*/ 	.word	0x00000368
        /*05ac*/ 	.short	0x0100
        /*05ae*/ 	.byte	0x06
	.zero		1


	//   ....[76]....
        /*05b0*/ 	.word	0x00000b10
        /*05b4*/ 	.word	0x000000ff
        /*05b8*/ 	.word	0x00000130
        /*05bc*/ 	.short	0x0100
        /*05be*/ 	.byte	0x06
	.zero		1


	//   ....[77]....
        /*05c0*/ 	.word	0x00000b20
        /*05c4*/ 	.word	0x000000ff
        /*05c8*/ 	.word	0x00000370
        /*05cc*/ 	.short	0x0100
        /*05ce*/ 	.byte	0x06
	.zero		1


	//   ....[78]....
        /*05d0*/ 	.word	0x00000b30
        /*05d4*/ 	.word	0x000000ff
        /*05d8*/ 	.word	0x00000138
        /*05dc*/ 	.short	0x0100
        /*05de*/ 	.byte	0x06
	.zero		1


	//   ....[79]....
        /*05e0*/ 	.word	0x00000b40
        /*05e4*/ 	.word	0x000000ff
        /*05e8*/ 	.word	0x00000378
        /*05ec*/ 	.short	0x0100
        /*05ee*/ 	.byte	0x06
	.zero		1


	//   ....[80]....
        /*05f0*/ 	.word	0x00000b50
        /*05f4*/ 	.word	0x000000ff
        /*05f8*/ 	.word	0x00000140
        /*05fc*/ 	.short	0x0100
        /*05fe*/ 	.byte	0x06
	.zero		1


	//   ....[81]....
        /*0600*/ 	.word	0x00000b60
        /*0604*/ 	.word	0x000000ff
        /*0608*/ 	.word	0x00000380
        /*060c*/ 	.short	0x0100
        /*060e*/ 	.byte	0x06
	.zero		1


	//   ....[82]....
        /*0610*/ 	.word	0x00000b70
        /*0614*/ 	.word	0x000000ff
        /*0618*/ 	.word	0x00000148
        /*061c*/ 	.short	0x0100
        /*061e*/ 	.byte	0x06
	.zero		1


	//   ....[83]....
        /*0620*/ 	.word	0x00000b80
        /*0624*/ 	.word	0x000000ff
        /*0628*/ 	.word	0x00000388
        /*062c*/ 	.short	0x0100
        /*062e*/ 	.byte	0x06
	.zero		1


	//   ....[84]....
        /*0630*/ 	.word	0x00000b90
        /*0634*/ 	.word	0x000000ff
        /*0638*/ 	.word	0x00000150
        /*063c*/ 	.short	0x0100
        /*063e*/ 	.byte	0x06
	.zero		1


	//   ....[85]....
        /*0640*/ 	.word	0x00000ba0
        /*0644*/ 	.word	0x000000ff
        /*0648*/ 	.word	0x00000390
        /*064c*/ 	.short	0x0100
        /*064e*/ 	.byte	0x06
	.zero		1


	//   ....[86]....
        /*0650*/ 	.word	0x00000bb0
        /*0654*/ 	.word	0x000000ff
        /*0658*/ 	.word	0x00000158
        /*065c*/ 	.short	0x0100
        /*065e*/ 	.byte	0x06
	.zero		1


	//   ....[87]....
        /*0660*/ 	.word	0x00000bc0
        /*0664*/ 	.word	0x000000ff
        /*0668*/ 	.word	0x00000398
        /*066c*/ 	.short	0x0100
        /*066e*/ 	.byte	0x06
	.zero		1


	//   ....[88]....
        /*0670*/ 	.word	0x00000bd0
        /*0674*/ 	.word	0x000000ff
        /*0678*/ 	.word	0x00000160
        /*067c*/ 	.short	0x0100
        /*067e*/ 	.byte	0x06
	.zero		1


	//   ....[89]....
        /*0680*/ 	.word	0x00000be0
        /*0684*/ 	.word	0x000000ff
        /*0688*/ 	.word	0x000003a0
        /*068c*/ 	.short	0x0100
        /*068e*/ 	.byte	0x06
	.zero		1


	//   ....[90]....
        /*0690*/ 	.word	0x00000bf0
        /*0694*/ 	.word	0x000000ff
        /*0698*/ 	.word	0x00000168
        /*069c*/ 	.short	0x0100
        /*069e*/ 	.byte	0x06
	.zero		1


	//   ....[91]....
        /*06a0*/ 	.word	0x00000c00
        /*06a4*/ 	.word	0x000000ff
        /*06a8*/ 	.word	0x000003a8
        /*06ac*/ 	.short	0x0100
        /*06ae*/ 	.byte	0x06
	.zero		1


	//   ....[92]....
        /*06b0*/ 	.word	0x00000c10
        /*06b4*/ 	.word	0x000000ff
        /*06b8*/ 	.word	0x00000170
        /*06bc*/ 	.short	0x0100
        /*06be*/ 	.byte	0x06
	.zero		1


	//   ....[93]....
        /*06c0*/ 	.word	0x00000c20
        /*06c4*/ 	.word	0x000000ff
        /*06c8*/ 	.word	0x000003b0
        /*06cc*/ 	.short	0x0100
        /*06ce*/ 	.byte	0x06
	.zero		1


	//   ....[94]....
        /*06d0*/ 	.word	0x00000c30
        /*06d4*/ 	.word	0x000000ff
        /*06d8*/ 	.word	0x00000178
        /*06dc*/ 	.short	0x0100
        /*06de*/ 	.byte	0x06
	.zero		1


	//   ....[95]....
        /*06e0*/ 	.word	0x00000c40
        /*06e4*/ 	.word	0x000000ff
        /*06e8*/ 	.word	0x000003b8
        /*06ec*/ 	.short	0x0100
        /*06ee*/ 	.byte	0x06
	.zero		1


	//   ....[96]....
        /*06f0*/ 	.word	0x00000c50
        /*06f4*/ 	.word	0x000000ff
        /*06f8*/ 	.word	0x00000180
        /*06fc*/ 	.short	0x0100
        /*06fe*/ 	.byte	0x06
	.zero		1


	//   ....[97]....
        /*0700*/ 	.word	0x00000c60
        /*0704*/ 	.word	0x000000ff
        /*0708*/ 	.word	0x000003c0
        /*070c*/ 	.short	0x0100
        /*070e*/ 	.byte	0x06
	.zero		1


	//   ....[98]....
        /*0710*/ 	.word	0x00000c70
        /*0714*/ 	.word	0x000000ff
        /*0718*/ 	.word	0x00000188
        /*071c*/ 	.short	0x0100
        /*071e*/ 	.byte	0x06
	.zero		1


	//   ....[99]....
        /*0720*/ 	.word	0x00000c80
        /*0724*/ 	.word	0x000000ff
        /*0728*/ 	.word	0x000003c8
        /*072c*/ 	.short	0x0100
        /*072e*/ 	.byte	0x06
	.zero		1


	//   ....[100]....
        /*0730*/ 	.word	0x00000c90
        /*0734*/ 	.word	0x000000ff
        /*0738*/ 	.word	0x00000190
        /*073c*/ 	.short	0x0100
        /*073e*/ 	.byte	0x06
	.zero		1


	//   ....[101]....
        /*0740*/ 	.word	0x00000ca0
        /*0744*/ 	.word	0x000000ff
        /*0748*/ 	.word	0x000003d0
        /*074c*/ 	.short	0x0100
        /*074e*/ 	.byte	0x06
	.zero		1


	//   ....[102]....
        /*0750*/ 	.word	0x00000cb0
        /*0754*/ 	.word	0x000000ff
        /*0758*/ 	.word	0x00000198
        /*075c*/ 	.short	0x0100
        /*075e*/ 	.byte	0x06
	.zero		1


	//   ....[103]....
        /*0760*/ 	.word	0x00000cc0
        /*0764*/ 	.word	0x000000ff
        /*0768*/ 	.word	0x000003d8
        /*076c*/ 	.short	0x0100
        /*076e*/ 	.byte	0x06
	.zero		1


	//   ....[104]....
        /*0770*/ 	.word	0x00000cd0
        /*0774*/ 	.word	0x000000ff
        /*0778*/ 	.word	0x000001a0
        /*077c*/ 	.short	0x0100
        /*077e*/ 	.byte	0x06
	.zero		1


	//   ....[105]....
        /*0780*/ 	.word	0x00000ce0
        /*0784*/ 	.word	0x000000ff
        /*0788*/ 	.word	0x000003e0
        /*078c*/ 	.short	0x0100
        /*078e*/ 	.byte	0x06
	.zero		1


	//   ....[106]....
        /*0790*/ 	.word	0x00000cf0
        /*0794*/ 	.word	0x000000ff
        /*0798*/ 	.word	0x000001a8
        /*079c*/ 	.short	0x0100
        /*079e*/ 	.byte	0x06
	.zero		1


	//   ....[107]....
        /*07a0*/ 	.word	0x00000d00
        /*07a4*/ 	.word	0x000000ff
        /*07a8*/ 	.word	0x000003e8
        /*07ac*/ 	.short	0x0100
        /*07ae*/ 	.byte	0x06
	.zero		1


	//   ....[108]....
        /*07b0*/ 	.word	0x00000d10
        /*07b4*/ 	.word	0x000000ff
        /*07b8*/ 	.word	0x000001b0
        /*07bc*/ 	.short	0x0100
        /*07be*/ 	.byte	0x06
	.zero		1


	//   ....[109]....
        /*07c0*/ 	.word	0x00000d20
        /*07c4*/ 	.word	0x000000ff
        /*07c8*/ 	.word	0x000003f0
        /*07cc*/ 	.short	0x0100
        /*07ce*/ 	.byte	0x06
	.zero		1


	//   ....[110]....
        /*07d0*/ 	.word	0x00000d30
        /*07d4*/ 	.word	0x000000ff
        /*07d8*/ 	.word	0x000001b8
        /*07dc*/ 	.short	0x0100
        /*07de*/ 	.byte	0x06
	.zero		1


	//   ....[111]....
        /*07e0*/ 	.word	0x00000d40
        /*07e4*/ 	.word	0x000000ff
        /*07e8*/ 	.word	0x000003f8
        /*07ec*/ 	.short	0x0100
        /*07ee*/ 	.byte	0x06
	.zero		1


	//   ....[112]....
        /*07f0*/ 	.word	0x00000d50
        /*07f4*/ 	.word	0x000000ff
        /*07f8*/ 	.word	0x000001c0
        /*07fc*/ 	.short	0x0100
        /*07fe*/ 	.byte	0x06
	.zero		1


	//   ....[113]....
        /*0800*/ 	.word	0x00000d60
        /*0804*/ 	.word	0x000000ff
        /*0808*/ 	.word	0x00000400
        /*080c*/ 	.short	0x0100
        /*080e*/ 	.byte	0x06
	.zero		1


	//   ....[114]....
        /*0810*/ 	.word	0x00000d70
        /*0814*/ 	.word	0x000000ff
        /*0818*/ 	.word	0x000001c8
        /*081c*/ 	.short	0x0100
        /*081e*/ 	.byte	0x06
	.zero		1


	//   ....[115]....
        /*0820*/ 	.word	0x00000d80
        /*0824*/ 	.word	0x000000ff
        /*0828*/ 	.word	0x00000408
        /*082c*/ 	.short	0x0100
        /*082e*/ 	.byte	0x06
	.zero		1


	//   ....[116]....
        /*0830*/ 	.word	0x00000d90
        /*0834*/ 	.word	0x000000ff
        /*0838*/ 	.word	0x000001d0
        /*083c*/ 	.short	0x0100
        /*083e*/ 	.byte	0x06
	.zero		1


	//   ....[117]....
        /*0840*/ 	.word	0x00000da0
        /*0844*/ 	.word	0x000000ff
        /*0848*/ 	.word	0x00000410
        /*084c*/ 	.short	0x0100
        /*084e*/ 	.byte	0x06
	.zero		1


	//   ....[118]....
        /*0850*/ 	.word	0x00000db0
        /*0854*/ 	.word	0x000000ff
        /*0858*/ 	.word	0x000001d8
        /*085c*/ 	.short	0x0100
        /*085e*/ 	.byte	0x06
	.zero		1


	//   ....[119]....
        /*0860*/ 	.word	0x00000dc0
        /*0864*/ 	.word	0x000000ff
        /*0868*/ 	.word	0x00000418
        /*086c*/ 	.short	0x0100
        /*086e*/ 	.byte	0x06
	.zero		1


	//   ....[120]....
        /*0870*/ 	.word	0x00000dd0
        /*0874*/ 	.word	0x000000ff
        /*0878*/ 	.word	0x000001e0
        /*087c*/ 	.short	0x0100
        /*087e*/ 	.byte	0x06
	.zero		1


	//   ....[121]....
        /*0880*/ 	.word	0x00000de0
        /*0884*/ 	.word	0x000000ff
        /*0888*/ 	.word	0x00000420
        /*088c*/ 	.short	0x0100
        /*088e*/ 	.byte	0x06
	.zero		1


	//   ....[122]....
        /*0890*/ 	.word	0x00000df0
        /*0894*/ 	.word	0x000000ff
        /*0898*/ 	.word	0x000001e8
        /*089c*/ 	.short	0x0100
        /*089e*/ 	.byte	0x06
	.zero		1


	//   ....[123]....
        /*08a0*/ 	.word	0x00000e00
        /*08a4*/ 	.word	0x000000ff
        /*08a8*/ 	.word	0x00000428
        /*08ac*/ 	.short	0x0100
        /*08ae*/ 	.byte	0x06
	.zero		1


	//   ....[124]....
        /*08b0*/ 	.word	0x00000e10
        /*08b4*/ 	.word	0x000000ff
        /*08b8*/ 	.word	0x000001f0
        /*08bc*/ 	.short	0x0100
        /*08be*/ 	.byte	0x06
	.zero		1


	//   ....[125]....
        /*08c0*/ 	.word	0x00000e20
        /*08c4*/ 	.word	0x000000ff
        /*08c8*/ 	.word	0x00000430
        /*08cc*/ 	.short	0x0100
        /*08ce*/ 	.byte	0x06
	.zero		1


	//   ....[126]....
        /*08d0*/ 	.word	0x00000e30
        /*08d4*/ 	.word	0x000000ff
        /*08d8*/ 	.word	0x000001f8
        /*08dc*/ 	.short	0x0100
        /*08de*/ 	.byte	0x06
	.zero		1


	//   ....[127]....
        /*08e0*/ 	.word	0x00000e40
        /*08e4*/ 	.word	0x000000ff
        /*08e8*/ 	.word	0x00000438
        /*08ec*/ 	.short	0x0100
        /*08ee*/ 	.byte	0x06
	.zero		1


	//   ....[128]....
        /*08f0*/ 	.word	0x00000e50
        /*08f4*/ 	.word	0x000000ff
        /*08f8*/ 	.word	0x00000200
        /*08fc*/ 	.short	0x0100
        /*08fe*/ 	.byte	0x06
	.zero		1


	//   ....[129]....
        /*0900*/ 	.word	0x00000e60
        /*0904*/ 	.word	0x000000ff
        /*0908*/ 	.word	0x00000440
        /*090c*/ 	.short	0x0100
        /*090e*/ 	.byte	0x06
	.zero		1


	//   ....[130]....
        /*0910*/ 	.word	0x00000e70
        /*0914*/ 	.word	0x000000ff
        /*0918*/ 	.word	0x00000208
        /*091c*/ 	.short	0x0100
        /*091e*/ 	.byte	0x06
	.zero		1


	//   ....[131]....
        /*0920*/ 	.word	0x00000e80
        /*0924*/ 	.word	0x000000ff
        /*0928*/ 	.word	0x00000448
        /*092c*/ 	.short	0x0100
        /*092e*/ 	.byte	0x06
	.zero		1


	//   ....[132]....
        /*0930*/ 	.word	0x00000e90
        /*0934*/ 	.word	0x000000ff
        /*0938*/ 	.word	0x00000210
        /*093c*/ 	.short	0x0100
        /*093e*/ 	.byte	0x06
	.zero		1


	//   ....[133]....
        /*0940*/ 	.word	0x00000ea0
        /*0944*/ 	.word	0x000000ff
        /*0948*/ 	.word	0x00000450
        /*094c*/ 	.short	0x0100
        /*094e*/ 	.byte	0x06
	.zero		1


	//   ....[134]....
        /*0950*/ 	.word	0x00000eb0
        /*0954*/ 	.word	0x000000ff
        /*0958*/ 	.word	0x00000218
        /*095c*/ 	.short	0x0100
        /*095e*/ 	.byte	0x06
	.zero		1


	//   ....[135]....
        /*0960*/ 	.word	0x00000ec0
        /*0964*/ 	.word	0x000000ff
        /*0968*/ 	.word	0x00000458
        /*096c*/ 	.short	0x0100
        /*096e*/ 	.byte	0x06
	.zero		1


	//   ....[136]....
        /*0970*/ 	.word	0x00000ed0
        /*0974*/ 	.word	0x000000ff
        /*0978*/ 	.word	0x00000220
        /*097c*/ 	.short	0x0100
        /*097e*/ 	.byte	0x06
	.zero		1


	//   ....[137]....
        /*0980*/ 	.word	0x00000ee0
        /*0984*/ 	.word	0x000000ff
        /*0988*/ 	.word	0x00000460
        /*098c*/ 	.short	0x0100
        /*098e*/ 	.byte	0x06
	.zero		1


	//   ....[138]....
        /*0990*/ 	.word	0x00000ef0
        /*0994*/ 	.word	0x000000ff
        /*0998*/ 	.word	0x00000228
        /*099c*/ 	.short	0x0100
        /*099e*/ 	.byte	0x06
	.zero		1


	//   ....[139]....
        /*09a0*/ 	.word	0x00000f00
        /*09a4*/ 	.word	0x000000ff
        /*09a8*/ 	.word	0x00000468
        /*09ac*/ 	.short	0x0100
        /*09ae*/ 	.byte	0x06
	.zero		1


	//   ....[140]....
        /*09b0*/ 	.word	0x00000f10
        /*09b4*/ 	.word	0x000000ff
        /*09b8*/ 	.word	0x00000230
        /*09bc*/ 	.short	0x0100
        /*09be*/ 	.byte	0x06
	.zero		1


	//   ....[141]....
        /*09c0*/ 	.word	0x00000f20
        /*09c4*/ 	.word	0x000000ff
        /*09c8*/ 	.word	0x00000470
        /*09cc*/ 	.short	0x0100
        /*09ce*/ 	.byte	0x06
	.zero		1


	//   ....[142]....
        /*09d0*/ 	.word	0x00000f30
        /*09d4*/ 	.word	0x000000ff
        /*09d8*/ 	.word	0x00000238
        /*09dc*/ 	.short	0x0100
        /*09de*/ 	.byte	0x06
	.zero		1


	//   ....[143]....
        /*09e0*/ 	.word	0x00000f40
        /*09e4*/ 	.word	0x000000ff
        /*09e8*/ 	.word	0x00000478
        /*09ec*/ 	.short	0x0100
        /*09ee*/ 	.byte	0x06
	.zero		1


	//   ....[144]....
        /*09f0*/ 	.word	0x00001070
        /*09f4*/ 	.word	0x000000ff
        /*09f8*/ 	.word	0x00000480
        /*09fc*/ 	.short	0x0100
        /*09fe*/ 	.byte	0x06
	.zero		1


	//   ....[145]....
        /*0a00*/ 	.word	0x00001080
        /*0a04*/ 	.word	0x000000ff
        /*0a08*/ 	.word	0x00000488
        /*0a0c*/ 	.short	0x0100
        /*0a0e*/ 	.byte	0x06
	.zero		1


	//   ....[146]....
        /*0a10*/ 	.word	0x00001160
        /*0a14*/ 	.word	0x000000ff
        /*0a18*/ 	.word	0x00000490
        /*0a1c*/ 	.short	0x0100
        /*0a1e*/ 	.byte	0x05
	.zero		1


	//   ....[147]....
        /*0a20*/ 	.word	0x00001170
        /*0a24*/ 	.word	0x000000ff
        /*0a28*/ 	.word	0x00000498
        /*0a2c*/ 	.short	0x0100
        /*0a2e*/ 	.byte	0x05
	.zero		1


	//   ....[148]....
        /*0a30*/ 	.word	0x000012a0
        /*0a34*/ 	.word	0x000000ff
        /*0a38*/ 	.word	0x000004a0
        /*0a3c*/ 	.short	0x0100
        /*0a3e*/ 	.byte	0x05
	.zero		1


	//   ....[149]....
        /*0a40*/ 	.word	0x000012b0
        /*0a44*/ 	.word	0x000000ff
        /*0a48*/ 	.word	0x000004b0
        /*0a4c*/ 	.short	0x0100
        /*0a4e*/ 	.byte	0x05
	.zero		1


	//   ....[150]....
        /*0a50*/ 	.word	0x000012c0
        /*0a54*/ 	.word	0x000000ff
        /*0a58*/ 	.word	0x000004a8
        /*0a5c*/ 	.short	0x0100
        /*0a5e*/ 	.byte	0x05
	.zero		1


	//   ....[151]....
        /*0a60*/ 	.word	0x000012d0
        /*0a64*/ 	.word	0x000000ff
        /*0a68*/ 	.word	0x000004b8
        /*0a6c*/ 	.short	0x0100
        /*0a6e*/ 	.byte	0x05
	.zero		1


	//   ....[152]....
        /*0a70*/ 	.word	0x000013f0
        /*0a74*/ 	.word	0x000000ff
        /*0a78*/ 	.word	0x000004c0
        /*0a7c*/ 	.short	0x0100
        /*0a7e*/ 	.byte	0x06
	.zero		1


	//   ....[153]....
        /*0a80*/ 	.word	0x00001400
        /*0a84*/ 	.word	0x000000ff
        /*0a88*/ 	.word	0x000004e0
        /*0a8c*/ 	.short	0x0100
        /*0a8e*/ 	.byte	0x06
	.zero		1


	//   ....[154]....
        /*0a90*/ 	.word	0x00001410
        /*0a94*/ 	.word	0x000000ff
        /*0a98*/ 	.word	0x000004c8
        /*0a9c*/ 	.short	0x0100
        /*0a9e*/ 	.byte	0x06
	.zero		1


	//   ....[155]....
        /*0aa0*/ 	.word	0x00001420
        /*0aa4*/ 	.word	0x000000ff
        /*0aa8*/ 	.word	0x000004e8
        /*0aac*/ 	.short	0x0100
        /*0aae*/ 	.byte	0x06
	.zero		1


	//   ....[156]....
        /*0ab0*/ 	.word	0x00001430
        /*0ab4*/ 	.word	0x000000ff
        /*0ab8*/ 	.word	0x000004d0
        /*0abc*/ 	.short	0x0100
        /*0abe*/ 	.byte	0x06
	.zero		1


	//   ....[157]....
        /*0ac0*/ 	.word	0x00001440
        /*0ac4*/ 	.word	0x000000ff
        /*0ac8*/ 	.word	0x000004f0
        /*0acc*/ 	.short	0x0100
        /*0ace*/ 	.byte	0x06
	.zero		1


	//   ....[158]....
        /*0ad0*/ 	.word	0x00001450
        /*0ad4*/ 	.word	0x000000ff
        /*0ad8*/ 	.word	0x000004d8
        /*0adc*/ 	.short	0x0100
        /*0ade*/ 	.byte	0x06
	.zero		1


	//   ....[159]....
        /*0ae0*/ 	.word	0x00001460
        /*0ae4*/ 	.word	0x000000ff
        /*0ae8*/ 	.word	0x000004f8
        /*0aec*/ 	.short	0x0100
        /*0aee*/ 	.byte	0x06
	.zero		1


	//   ....[160]....
        /*0af0*/ 	.word	0x00001550
        /*0af4*/ 	.word	0x000000ff
        /*0af8*/ 	.word	0x00000500
        /*0afc*/ 	.short	0x0100
        /*0afe*/ 	.byte	0x05
	.zero		1


	//   ....[161]....
        /*0b00*/ 	.word	0x00001560
        /*0b04*/ 	.word	0x000000ff
        /*0b08*/ 	.word	0x00000510
        /*0b0c*/ 	.short	0x0100
        /*0b0e*/ 	.byte	0x05
	.zero		1


	//   ....[162]....
        /*0b10*/ 	.word	0x00001570
        /*0b14*/ 	.word	0x000000ff
        /*0b18*/ 	.word	0x00000508
        /*0b1c*/ 	.short	0x0100
        /*0b1e*/ 	.byte	0x05
	.zero		1


	//   ....[163]....
        /*0b20*/ 	.word	0x00001580
        /*0b24*/ 	.word	0x000000ff
        /*0b28*/ 	.word	0x00000518
        /*0b2c*/ 	.short	0x0100
        /*0b2e*/ 	.byte	0x05
	.zero		1


	//   ....[164]....
        /*0b30*/ 	.word	0x00001680
        /*0b34*/ 	.word	0x000000ff
        /*0b38*/ 	.word	0x00000520
        /*0b3c*/ 	.short	0x0100
        /*0b3e*/ 	.byte	0x04
	.zero		1


	//   ....[165]....
        /*0b40*/ 	.word	0x00002220
        /*0b44*/ 	.word	0x00000000
        /*0b48*/ 	.word	0x00000510
        /*0b4c*/ 	.short	0x010a
        /*0b4e*/ 	.byte	0xff
	.zero		1


	//   ....[166]....
        /*0b50*/ 	.word	0x00002250
        /*0b54*/ 	.word	0x00000000
        /*0b58*/ 	.word	0x00000500
        /*0b5c*/ 	.short	0x0101
        /*0b5e*/ 	.byte	0xff
	.zero		1


	//   ....[167]....
        /*0b60*/ 	.word	0x00002310
        /*0b64*/ 	.word	0x000000ff
        /*0b68*/ 	.word	0x00000240
        /*0b6c*/ 	.short	0x010a
        /*0b6e*/ 	.byte	0x04
	.zero		1


	//   ....[168]....
        /*0b70*/ 	.word	0x000023c0
        /*0b74*/ 	.word	0x000000ff
        /*0b78*/ 	.word	0x00000240
        /*0b7c*/ 	.short	0x010a
        /*0b7e*/ 	.byte	0x21
	.zero		1


	//   ....[169]....
        /*0b80*/ 	.word	0x00002580
        /*0b84*/ 	.word	0x000000ff
        /*0b88*/ 	.word	0x00000240
        /*0b8c*/ 	.short	0x010a
        /*0b8e*/ 	.byte	0x04
	.zero		1


	//   ....[170]....
        /*0b90*/ 	.word	0x00002680
        /*0b94*/ 	.word	0x000000ff
        /*0b98*/ 	.word	0x00000498
        /*0b9c*/ 	.short	0x0101
        /*0b9e*/ 	.byte	0x0f
	.zero		1


	//   ....[171]....
        /*0ba0*/ 	.word	0x000026a0
        /*0ba4*/ 	.word	0x000000ff
        /*0ba8*/ 	.word	0x00000240
        /*0bac*/ 	.short	0x010a
        /*0bae*/ 	.byte	0x05
	.zero		1


	//   ....[172]....
        /*0bb0*/ 	.word	0x00002720
        /*0bb4*/ 	.word	0x000000ff
        /*0bb8*/ 	.word	0x00000240
        /*0bbc*/ 	.short	0x010a
        /*0bbe*/ 	.byte	0x21
	.zero		1


	//   ....[173]....
        /*0bc0*/ 	.word	0x000028b0
        /*0bc4*/ 	.word	0x000000ff
        /*0bc8*/ 	.word	0x00000240
        /*0bcc*/ 	.short	0x010a
        /*0bce*/ 	.byte	0x06
	.zero		1


	//   ....[174]....
        /*0bd0*/ 	.word	0x000029e0
        /*0bd4*/ 	.word	0x00000003
        /*0bd8*/ 	.word	0x000004a0
        /*0bdc*/ 	.short	0x010a
        /*0bde*/ 	.byte	0xff
	.zero		1


	//   ....[175]....
        /*0be0*/ 	.word	0x00002b30
        /*0be4*/ 	.word	0x00000000
        /*0be8*/ 	.word	0x00000000
        /*0bec*/ 	.short	0x0101
        /*0bee*/ 	.byte	0xff
	.zero		1


	//   ....[176]....
        /*0bf0*/ 	.word	0x00003050
        /*0bf4*/ 	.word	0x000000ff
        /*0bf8*/ 	.word	0x00000000
        /*0bfc*/ 	.short	0x010a
        /*0bfe*/ 	.byte	0x04
	.zero		1


	//   ....[177]....
        /*0c00*/ 	.word	0x000030e0
        /*0c04*/ 	.word	0x000000ff
        /*0c08*/ 	.word	0x00000000
        /*0c0c*/ 	.short	0x010a
        /*0c0e*/ 	.byte	0x04
	.zero		1


	//   ....[178]....
        /*0c10*/ 	.word	0x00003170
        /*0c14*/ 	.word	0x000000ff
        /*0c18*/ 	.word	0x00000000
        /*0c1c*/ 	.short	0x010a
        /*0c1e*/ 	.byte	0x04
	.zero		1


	//   ....[179]....
        /*0c20*/ 	.word	0x00003200
        /*0c24*/ 	.word	0x000000ff
        /*0c28*/ 	.word	0x00000000
        /*0c2c*/ 	.short	0x010a
        /*0c2e*/ 	.byte	0x04
	.zero		1


	//   ....[180]....
        /*0c30*/ 	.word	0x00003290
        /*0c34*/ 	.word	0x000000ff
        /*0c38*/ 	.word	0x00000000
        /*0c3c*/ 	.short	0x010a
        /*0c3e*/ 	.byte	0x04
	.zero		1


	//   ....[181]....
        /*0c40*/ 	.word	0x00003320
        /*0c44*/ 	.word	0x000000ff
        /*0c48*/ 	.word	0x00000000
        /*0c4c*/ 	.short	0x010a
        /*0c4e*/ 	.byte	0x04
	.zero		1


	//   ....[182]....
        /*0c50*/ 	.word	0x000033b0
        /*0c54*/ 	.word	0x000000ff
        /*0c58*/ 	.word	0x00000000
        /*0c5c*/ 	.short	0x010a
        /*0c5e*/ 	.byte	0x04
	.zero		1


	//   ....[183]....
        /*0c60*/ 	.word	0x00003440
        /*0c64*/ 	.word	0x000000ff
        /*0c68*/ 	.word	0x00000000
        /*0c6c*/ 	.short	0x010a
        /*0c6e*/ 	.byte	0x04
	.zero		1


	//   ....[184]....
        /*0c70*/ 	.word	0x000034d0
        /*0c74*/ 	.word	0x000000ff
        /*0c78*/ 	.word	0x00000000
        /*0c7c*/ 	.short	0x010a
        /*0c7e*/ 	.byte	0x04
	.zero		1


	//   ....[185]....
        /*0c80*/ 	.word	0x00003560
        /*0c84*/ 	.word	0x000000ff
        /*0c88*/ 	.word	0x00000000
        /*0c8c*/ 	.short	0x010a
        /*0c8e*/ 	.byte	0x04
	.zero		1


	//   ....[186]....
        /*0c90*/ 	.word	0x000035f0
        /*0c94*/ 	.word	0x000000ff
        /*0c98*/ 	.word	0x00000000
        /*0c9c*/ 	.short	0x010a
        /*0c9e*/ 	.byte	0x04
	.zero		1


	//   ....[187]....
        /*0ca0*/ 	.word	0x00003680
        /*0ca4*/ 	.word	0x000000ff
        /*0ca8*/ 	.word	0x00000000
        /*0cac*/ 	.short	0x010a
        /*0cae*/ 	.byte	0x04
	.zero		1


	//   ....[188]....
        /*0cb0*/ 	.word	0x00003710
        /*0cb4*/ 	.word	0x000000ff
        /*0cb8*/ 	.word	0x00000000
        /*0cbc*/ 	.short	0x010a
        /*0cbe*/ 	.byte	0x04
	.zero		1


	//   ....[189]....
        /*0cc0*/ 	.word	0x000037a0
        /*0cc4*/ 	.word	0x000000ff
        /*0cc8*/ 	.word	0x00000000
        /*0ccc*/ 	.short	0x010a
        /*0cce*/ 	.byte	0x04
	.zero		1


	//   ....[190]....
        /*0cd0*/ 	.word	0x00003830
        /*0cd4*/ 	.word	0x000000ff
        /*0cd8*/ 	.word	0x00000000
        /*0cdc*/ 	.short	0x010a
        /*0cde*/ 	.byte	0x04
	.zero		1


	//   ....[191]....
        /*0ce0*/ 	.word	0x000038c0
        /*0ce4*/ 	.word	0x000000ff
        /*0ce8*/ 	.word	0x00000000
        /*0cec*/ 	.short	0x010a
        /*0cee*/ 	.byte	0x04
	.zero		1


	//   ....[192]....
        /*0cf0*/ 	.word	0x00003950
        /*0cf4*/ 	.word	0x000000ff
        /*0cf8*/ 	.word	0x00000000
        /*0cfc*/ 	.short	0x010a
        /*0cfe*/ 	.byte	0x04
	.zero		1


	//   ....[193]....
        /*0d00*/ 	.word	0x000039e0
        /*0d04*/ 	.word	0x000000ff
        /*0d08*/ 	.word	0x00000000
        /*0d0c*/ 	.short	0x010a
        /*0d0e*/ 	.byte	0x04
	.zero		1


	//   ....[194]....
        /*0d10*/ 	.word	0x00003a70
        /*0d14*/ 	.word	0x000000ff
        /*0d18*/ 	.word	0x00000000
        /*0d1c*/ 	.short	0x010a
        /*0d1e*/ 	.byte	0x04
	.zero		1


	//   ....[195]....
        /*0d20*/ 	.word	0x00003b00
        /*0d24*/ 	.word	0x000000ff
        /*0d28*/ 	.word	0x00000000
        /*0d2c*/ 	.short	0x010a
        /*0d2e*/ 	.byte	0x04
	.zero		1


	//   ....[196]....
        /*0d30*/ 	.word	0x00003b90
        /*0d34*/ 	.word	0x000000ff
        /*0d38*/ 	.word	0x00000000
        /*0d3c*/ 	.short	0x010a
        /*0d3e*/ 	.byte	0x04
	.zero		1


	//   ....[197]....
        /*0d40*/ 	.word	0x00003c20
        /*0d44*/ 	.word	0x000000ff
        /*0d48*/ 	.word	0x00000000
        /*0d4c*/ 	.short	0x010a
        /*0d4e*/ 	.byte	0x04
	.zero		1


	//   ....[198]....
        /*0d50*/ 	.word	0x00003cb0
        /*0d54*/ 	.word	0x000000ff
        /*0d58*/ 	.word	0x00000000
        /*0d5c*/ 	.short	0x010a
        /*0d5e*/ 	.byte	0x04
	.zero		1


	//   ....[199]....
        /*0d60*/ 	.word	0x00003d40
        /*0d64*/ 	.word	0x000000ff
        /*0d68*/ 	.word	0x00000000
        /*0d6c*/ 	.short	0x010a
        /*0d6e*/ 	.byte	0x04
	.zero		1


	//   ....[200]....
        /*0d70*/ 	.word	0x00003dd0
        /*0d74*/ 	.word	0x000000ff
        /*0d78*/ 	.word	0x00000000
        /*0d7c*/ 	.short	0x010a
        /*0d7e*/ 	.byte	0x04
	.zero		1


	//   ....[201]....
        /*0d80*/ 	.word	0x00003e60
        /*0d84*/ 	.word	0x000000ff
        /*0d88*/ 	.word	0x00000000
        /*0d8c*/ 	.short	0x010a
        /*0d8e*/ 	.byte	0x04
	.zero		1


	//   ....[202]....
        /*0d90*/ 	.word	0x00003ef0
        /*0d94*/ 	.word	0x000000ff
        /*0d98*/ 	.word	0x00000000
        /*0d9c*/ 	.short	0x010a
        /*0d9e*/ 	.byte	0x04
	.zero		1


	//   ....[203]....
        /*0da0*/ 	.word	0x00003f80
        /*0da4*/ 	.word	0x000000ff
        /*0da8*/ 	.word	0x00000000
        /*0dac*/ 	.short	0x010a
        /*0dae*/ 	.byte	0x04
	.zero		1


	//   ....[204]....
        /*0db0*/ 	.word	0x00004010
        /*0db4*/ 	.word	0x000000ff
        /*0db8*/ 	.word	0x00000000
        /*0dbc*/ 	.short	0x010a
        /*0dbe*/ 	.byte	0x04
	.zero		1


	//   ....[205]....
        /*0dc0*/ 	.word	0x000040a0
        /*0dc4*/ 	.word	0x000000ff
        /*0dc8*/ 	.word	0x00000000
        /*0dcc*/ 	.short	0x010a
        /*0dce*/ 	.byte	0x04
	.zero		1


	//   ....[206]....
        /*0dd0*/ 	.word	0x00004130
        /*0dd4*/ 	.word	0x000000ff
        /*0dd8*/ 	.word	0x00000000
        /*0ddc*/ 	.short	0x010a
        /*0dde*/ 	.byte	0x04
	.zero		1


	//   ....[207]....
        /*0de0*/ 	.word	0x000041c0
        /*0de4*/ 	.word	0x000000ff
        /*0de8*/ 	.word	0x00000000
        /*0dec*/ 	.short	0x010a
        /*0dee*/ 	.byte	0x04
	.zero		1


	//   ....[208]....
        /*0df0*/ 	.word	0x00004250
        /*0df4*/ 	.word	0x000000ff
        /*0df8*/ 	.word	0x00000000
        /*0dfc*/ 	.short	0x010a
        /*0dfe*/ 	.byte	0x04
	.zero		1


	//   ....[209]....
        /*0e00*/ 	.word	0x000042e0
        /*0e04*/ 	.word	0x000000ff
        /*0e08*/ 	.word	0x00000000
        /*0e0c*/ 	.short	0x010a
        /*0e0e*/ 	.byte	0x04
	.zero		1


	//   ....[210]....
        /*0e10*/ 	.word	0x00004370
        /*0e14*/ 	.word	0x000000ff
        /*0e18*/ 	.word	0x00000000
        /*0e1c*/ 	.short	0x010a
        /*0e1e*/ 	.byte	0x04
	.zero		1


	//   ....[211]....
        /*0e20*/ 	.word	0x00004400
        /*0e24*/ 	.word	0x000000ff
        /*0e28*/ 	.word	0x00000000
        /*0e2c*/ 	.short	0x010a
        /*0e2e*/ 	.byte	0x04
	.zero		1


	//   ....[212]....
        /*0e30*/ 	.word	0x00004490
        /*0e34*/ 	.word	0x000000ff
        /*0e38*/ 	.word	0x00000000
        /*0e3c*/ 	.short	0x010a
        /*0e3e*/ 	.byte	0x04
	.zero		1


	//   ....[213]....
        /*0e40*/ 	.word	0x00004520
        /*0e44*/ 	.word	0x000000ff
        /*0e48*/ 	.word	0x00000000
        /*0e4c*/ 	.short	0x010a
        /*0e4e*/ 	.byte	0x04
	.zero		1


	//   ....[214]....
        /*0e50*/ 	.word	0x000045b0
        /*0e54*/ 	.word	0x000000ff
        /*0e58*/ 	.word	0x00000000
        /*0e5c*/ 	.short	0x010a
        /*0e5e*/ 	.byte	0x04
	.zero		1


	//   ....[215]....
        /*0e60*/ 	.word	0x00004640
        /*0e64*/ 	.word	0x000000ff
        /*0e68*/ 	.word	0x00000000
        /*0e6c*/ 	.short	0x010a
        /*0e6e*/ 	.byte	0x04
	.zero		1


	//   ....[216]....
        /*0e70*/ 	.word	0x000046d0
        /*0e74*/ 	.word	0x000000ff
        /*0e78*/ 	.word	0x00000000
        /*0e7c*/ 	.short	0x010a
        /*0e7e*/ 	.byte	0x04
	.zero		1


	//   ....[217]....
        /*0e80*/ 	.word	0x00004760
        /*0e84*/ 	.word	0x000000ff
        /*0e88*/ 	.word	0x00000000
        /*0e8c*/ 	.short	0x010a
        /*0e8e*/ 	.byte	0x04
	.zero		1


	//   ....[218]....
        /*0e90*/ 	.word	0x000047f0
        /*0e94*/ 	.word	0x000000ff
        /*0e98*/ 	.word	0x00000000
        /*0e9c*/ 	.short	0x010a
        /*0e9e*/ 	.byte	0x04
	.zero		1


	//   ....[219]....
        /*0ea0*/ 	.word	0x00004880
        /*0ea4*/ 	.word	0x000000ff
        /*0ea8*/ 	.word	0x00000000
        /*0eac*/ 	.short	0x010a
        /*0eae*/ 	.byte	0x04
	.zero		1


	//   ....[220]....
        /*0eb0*/ 	.word	0x00004910
        /*0eb4*/ 	.word	0x000000ff
        /*0eb8*/ 	.word	0x00000000
        /*0ebc*/ 	.short	0x010a
        /*0ebe*/ 	.byte	0x04
	.zero		1


	//   ....[221]....
        /*0ec0*/ 	.word	0x000049a0
        /*0ec4*/ 	.word	0x000000ff
        /*0ec8*/ 	.word	0x00000000
        /*0ecc*/ 	.short	0x010a
        /*0ece*/ 	.byte	0x04
	.zero		1


	//   ....[222]....
        /*0ed0*/ 	.word	0x00004a30
        /*0ed4*/ 	.word	0x000000ff
        /*0ed8*/ 	.word	0x00000000
        /*0edc*/ 	.short	0x010a
        /*0ede*/ 	.byte	0x04
	.zero		1


	//   ....[223]....
        /*0ee0*/ 	.word	0x00004ac0
        /*0ee4*/ 	.word	0x000000ff
        /*0ee8*/ 	.word	0x00000000
        /*0eec*/ 	.short	0x010a
        /*0eee*/ 	.byte	0x04
	.zero		1


	//   ....[224]....
        /*0ef0*/ 	.word	0x00004b50
        /*0ef4*/ 	.word	0x000000ff
        /*0ef8*/ 	.word	0x00000000
        /*0efc*/ 	.short	0x010a
        /*0efe*/ 	.byte	0x04
	.zero		1


	//   ....[225]....
        /*0f00*/ 	.word	0x00004be0
        /*0f04*/ 	.word	0x000000ff
        /*0f08*/ 	.word	0x00000000
        /*0f0c*/ 	.short	0x010a
        /*0f0e*/ 	.byte	0x04
	.zero		1


	//   ....[226]....
        /*0f10*/ 	.word	0x00004c70
        /*0f14*/ 	.word	0x000000ff
        /*0f18*/ 	.word	0x00000000
        /*0f1c*/ 	.short	0x010a
        /*0f1e*/ 	.byte	0x04
	.zero		1


	//   ....[227]....
        /*0f20*/ 	.word	0x00004d00
        /*0f24*/ 	.word	0x000000ff
        /*0f28*/ 	.word	0x00000000
        /*0f2c*/ 	.short	0x010a
        /*0f2e*/ 	.byte	0x04
	.zero		1


	//   ....[228]....
        /*0f30*/ 	.word	0x00004d90
        /*0f34*/ 	.word	0x000000ff
        /*0f38*/ 	.word	0x00000000
        /*0f3c*/ 	.short	0x010a
        /*0f3e*/ 	.byte	0x04
	.zero		1


	//   ....[229]....
        /*0f40*/ 	.word	0x00004e20
        /*0f44*/ 	.word	0x000000ff
        /*0f48*/ 	.word	0x00000000
        /*0f4c*/ 	.short	0x010a
        /*0f4e*/ 	.byte	0x04
	.zero		1


	//   ....[230]....
        /*0f50*/ 	.word	0x00004eb0
        /*0f54*/ 	.word	0x000000ff
        /*0f58*/ 	.word	0x00000000
        /*0f5c*/ 	.short	0x010a
        /*0f5e*/ 	.byte	0x04
	.zero		1


	//   ....[231]....
        /*0f60*/ 	.word	0x00004f40
        /*0f64*/ 	.word	0x000000ff
        /*0f68*/ 	.word	0x00000000
        /*0f6c*/ 	.short	0x010a
        /*0f6e*/ 	.byte	0x04
	.zero		1


	//   ....[232]....
        /*0f70*/ 	.word	0x00004fd0
        /*0f74*/ 	.word	0x000000ff
        /*0f78*/ 	.word	0x00000000
        /*0f7c*/ 	.short	0x010a
        /*0f7e*/ 	.byte	0x04
	.zero		1


	//   ....[233]....
        /*0f80*/ 	.word	0x00005060
        /*0f84*/ 	.word	0x000000ff
        /*0f88*/ 	.word	0x00000000
        /*0f8c*/ 	.short	0x010a
        /*0f8e*/ 	.byte	0x04
	.zero		1


	//   ....[234]....
        /*0f90*/ 	.word	0x000050f0
        /*0f94*/ 	.word	0x000000ff
        /*0f98*/ 	.word	0x00000000
        /*0f9c*/ 	.short	0x010a
        /*0f9e*/ 	.byte	0x04
	.zero		1


	//   ....[235]....
        /*0fa0*/ 	.word	0x00005180
        /*0fa4*/ 	.word	0x000000ff
        /*0fa8*/ 	.word	0x00000000
        /*0fac*/ 	.short	0x010a
        /*0fae*/ 	.byte	0x04
	.zero		1


	//   ....[236]....
        /*0fb0*/ 	.word	0x00005210
        /*0fb4*/ 	.word	0x000000ff
        /*0fb8*/ 	.word	0x00000000
        /*0fbc*/ 	.short	0x010a
        /*0fbe*/ 	.byte	0x04
	.zero		1


	//   ....[237]....
        /*0fc0*/ 	.word	0x000052a0
        /*0fc4*/ 	.word	0x000000ff
        /*0fc8*/ 	.word	0x00000000
        /*0fcc*/ 	.short	0x010a
        /*0fce*/ 	.byte	0x04
	.zero		1


	//   ....[238]....
        /*0fd0*/ 	.word	0x00005330
        /*0fd4*/ 	.word	0x000000ff
        /*0fd8*/ 	.word	0x00000000
        /*0fdc*/ 	.short	0x010a
        /*0fde*/ 	.byte	0x04
	.zero		1


	//   ....[239]....
        /*0fe0*/ 	.word	0x000053c0
        /*0fe4*/ 	.word	0x000000ff
        /*0fe8*/ 	.word	0x00000000
        /*0fec*/ 	.short	0x010a
        /*0fee*/ 	.byte	0x04
	.zero		1


	//   ....[240]....
        /*0ff0*/ 	.word	0x00005450
        /*0ff4*/ 	.word	0x000000ff
        /*0ff8*/ 	.word	0x00000000
        /*0ffc*/ 	.short	0x010a
        /*0ffe*/ 	.byte	0x04
	.zero		1


	//   ....[241]....
        /*1000*/ 	.word	0x000054e0
        /*1004*/ 	.word	0x000000ff
        /*1008*/ 	.word	0x00000000
        /*100c*/ 	.short	0x010a
        /*100e*/ 	.byte	0x04
	.zero		1


	//   ....[242]....
        /*1010*/ 	.word	0x00005570
        /*1014*/ 	.word	0x000000ff
        /*1018*/ 	.word	0x00000000
        /*101c*/ 	.short	0x010a
        /*101e*/ 	.byte	0x04
	.zero		1


	//   ....[243]....
        /*1020*/ 	.word	0x00005600
        /*1024*/ 	.word	0x000000ff
        /*1028*/ 	.word	0x00000000
        /*102c*/ 	.short	0x010a
        /*102e*/ 	.byte	0x04
	.zero		1


	//   ....[244]....
        /*1030*/ 	.word	0x00005690
        /*1034*/ 	.word	0x000000ff
        /*1038*/ 	.word	0x00000000
        /*103c*/ 	.short	0x010a
        /*103e*/ 	.byte	0x04
	.zero		1


	//   ....[245]....
        /*1040*/ 	.word	0x00005720
        /*1044*/ 	.word	0x000000ff
        /*1048*/ 	.word	0x00000000
        /*104c*/ 	.short	0x010a
        /*104e*/ 	.byte	0x04
	.zero		1


	//   ....[246]....
        /*1050*/ 	.word	0x000057b0
        /*1054*/ 	.word	0x000000ff
        /*1058*/ 	.word	0x00000000
        /*105c*/ 	.short	0x010a
        /*105e*/ 	.byte	0x04
	.zero		1


	//   ....[247]....
        /*1060*/ 	.word	0x00005850
        /*1064*/ 	.word	0x00000000
        /*1068*/ 	.word	0x00000000
        /*106c*/ 	.short	0x010a
        /*106e*/ 	.byte	0xff
	.zero		1


	//   ....[248]....
        /*1070*/ 	.word	0x00005970
        /*1074*/ 	.word	0x00000002
        /*1078*/ 	.word	0x00000500
        /*107c*/ 	.short	0x010a
        /*107e*/ 	.byte	0xff
	.zero		1


	//   ....[249]....
        /*1080*/ 	.word	0x000059e0
        /*1084*/ 	.word	0x00000002
        /*1088*/ 	.word	0x00000000
        /*108c*/ 	.short	0x0101
        /*108e*/ 	.byte	0xff
	.zero		1


	//   ....[250]....
        /*1090*/ 	.word	0x00005a00
        /*1094*/ 	.word	0x000000ff
        /*1098*/ 	.word	0x000004b0
        /*109c*/ 	.short	0x010a
        /*109e*/ 	.byte	0x05
	.zero		1


	//   ....[251]....
        /*10a0*/ 	.word	0x00005b20
        /*10a4*/ 	.word	0x00000002
        /*10a8*/ 	.word	0x000004a0
        /*10ac*/ 	.short	0x010a
        /*10ae*/ 	.byte	0xff
	.zero		1


	//   ....[252]....
        /*10b0*/ 	.word	0x00005c20
        /*10b4*/ 	.word	0x00000002
        /*10b8*/ 	.word	0x00000000
        /*10bc*/ 	.short	0x0101
        /*10be*/ 	.byte	0xff
	.zero		1


	//   ....[253]....
        /*10c0*/ 	.word	0x00005cb0
        /*10c4*/ 	.word	0x000000ff
        /*10c8*/ 	.word	0x000004b0
        /*10cc*/ 	.short	0x0106
        /*10ce*/ 	.byte	0x05
	.zero		1


	//   ....[254]....
        /*10d0*/ 	.word	0x00005cd0
        /*10d4*/ 	.word	0x000000ff
        /*10d8*/ 	.word	0x000004b0
        /*10dc*/ 	.short	0x010a
        /*10de*/ 	.byte	0x05
	.zero		1


	//   ....[255]....
        /*10e0*/ 	.word	0x00005d60
        /*10e4*/ 	.word	0x000000ff
        /*10e8*/ 	.word	0x000004b0
        /*10ec*/ 	.short	0x0106
        /*10ee*/ 	.byte	0x04
	.zero		1


	//   ....[0]....
        /*10f0*/ 	.word	0x00005da0
        /*10f4*/ 	.word	0x00000000
        /*10f8*/ 	.word	0x000004b0
        /*10fc*/ 	.short	0x010a
        /*10fe*/ 	.byte	0xff
	.zero		1


	//   ....[1]....
        /*1100*/ 	.word	0x00005fe0
        /*1104*/ 	.word	0x000000ff
        /*1108*/ 	.word	0x00000008
        /*110c*/ 	.short	0x010a
        /*110e*/ 	.byte	0x04
	.zero		1


	//   ....[2]....
        /*1110*/ 	.word	0x00006000
        /*1114*/ 	.word	0x000000ff
        /*1118*/ 	.word	0x00000008
        /*111c*/ 	.short	0x010a
        /*111e*/ 	.byte	0x04
	.zero		1


	//   ....[3]....
        /*1120*/ 	.word	0x00006190
        /*1124*/ 	.word	0x000000ff
        /*1128*/ 	.word	0x00000008
        /*112c*/ 	.short	0x010a
        /*112e*/ 	.byte	0x04
	.zero		1


	//   ....[4]....
        /*1130*/ 	.word	0x000061b0
        /*1134*/ 	.word	0x000000ff
        /*1138*/ 	.word	0x00000008
        /*113c*/ 	.short	0x010a
        /*113e*/ 	.byte	0x04
	.zero		1


	//   ....[5]....
        /*1140*/ 	.word	0x00006270
        /*1144*/ 	.word	0x000000ff
        /*1148*/ 	.word	0x00000000
        /*114c*/ 	.short	0x0101
        /*114e*/ 	.byte	0x05
	.zero		1


	//   ....[6]....
        /*1150*/ 	.word	0x00006550
        /*1154*/ 	.word	0x00000000
        /*1158*/ 	.word	0x000004a0
        /*115c*/ 	.short	0x010a
        /*115e*/ 	.byte	0xff
	.zero		1


	//   ....[7]....
        /*1160*/ 	.word	0x00006610
        /*1164*/ 	.word	0x00000000
        /*1168*/ 	.word	0x00000000
        /*116c*/ 	.short	0x0101
        /*116e*/ 	.byte	0xff
	.zero		1


	//   ....[8]....
        /*1170*/ 	.word	0x000066c0
        /*1174*/ 	.word	0x000000ff
        /*1178*/ 	.word	0x00000000
        /*117c*/ 	.short	0x010a
        /*117e*/ 	.byte	0x04
	.zero		1


	//   ....[9]....
        /*1180*/ 	.word	0x000066d0
        /*1184*/ 	.word	0x000000ff
        /*1188*/ 	.word	0x000004e0
        /*118c*/ 	.short	0x010a
        /*118e*/ 	.byte	0x09
	.zero		1


	//   ....[10]....
        /*1190*/ 	.word	0x00006790
        /*1194*/ 	.word	0x000000ff
        /*1198*/ 	.word	0x00000000
        /*119c*/ 	.short	0x010a
        /*119e*/ 	.byte	0x07
	.zero		1


	//   ....[11]....
        /*11a0*/ 	.word	0x000068d0
        /*11a4*/ 	.word	0x000000ff
        /*11a8*/ 	.word	0x00000000
        /*11ac*/ 	.short	0x010a
        /*11ae*/ 	.byte	0x04
	.zero		1


	//   ....[12]....
        /*11b0*/ 	.word	0x00006ad0
        /*11b4*/ 	.word	0x000000ff
        /*11b8*/ 	.word	0x00000000
        /*11bc*/ 	.short	0x010a
        /*11be*/ 	.byte	0x07
	.zero		1


	//   ....[13]....
        /*11c0*/ 	.word	0x00006b60
        /*11c4*/ 	.word	0x000000ff
        /*11c8*/ 	.word	0x00000000
        /*11cc*/ 	.short	0x010a
        /*11ce*/ 	.byte	0x07
	.zero		1


	//   ....[14]....
        /*11d0*/ 	.word	0x00006bf0
        /*11d4*/ 	.word	0x000000ff
        /*11d8*/ 	.word	0x00000000
        /*11dc*/ 	.short	0x010a
        /*11de*/ 	.byte	0x07
	.zero		1


	//   ....[15]....
        /*11e0*/ 	.word	0x00006c90
        /*11e4*/ 	.word	0x00000000
        /*11e8*/ 	.word	0x00000000
        /*11ec*/ 	.short	0x010a
        /*11ee*/ 	.byte	0xff
	.zero		1


	//   ....[16]....
        /*11f0*/ 	.word	0x00006cd0
        /*11f4*/ 	.word	0x00000000
        /*11f8*/ 	.word	0x00000000
        /*11fc*/ 	.short	0x010a
        /*11fe*/ 	.byte	0xff
	.zero		1


	//   ....[17]....
        /*1200*/ 	.word	0x00006d40
        /*1204*/ 	.word	0x000000ff
        /*1208*/ 	.word	0x00000000
        /*120c*/ 	.short	0x0101
        /*120e*/ 	.byte	0x05
	.zero		1


	//   ....[18]....
        /*1210*/ 	.word	0x00006d80
        /*1214*/ 	.word	0x000000ff
        /*1218*/ 	.word	0x00000520
        /*121c*/ 	.short	0x010a
        /*121e*/ 	.byte	0x06
	.zero		1


	//   ....[19]....
        /*1220*/ 	.word	0x00006de0
        /*1224*/ 	.word	0x000000ff
        /*1228*/ 	.word	0x00000000
        /*122c*/ 	.short	0x0101
        /*122e*/ 	.byte	0x05
	.zero		1


	//   ....[20]....
        /*1230*/ 	.word	0x00007230
        /*1234*/ 	.word	0x00000007
        /*1238*/ 	.word	0x000004a0
        /*123c*/ 	.short	0x010a
        /*123e*/ 	.byte	0xff
	.zero		1


	//   ....[21]....
        /*1240*/ 	.word	0x000073a0
        /*1244*/ 	.word	0x00000000
        /*1248*/ 	.word	0x00000000
        /*124c*/ 	.short	0x0101
        /*124e*/ 	.byte	0xff
	.zero		1


	//   ....[22]....
        /*1250*/ 	.word	0x000077b0
        /*1254*/ 	.word	0x000000ff
        /*1258*/ 	.word	0x00000498
        /*125c*/ 	.short	0x010a
        /*125e*/ 	.byte	0x13
	.zero		1


	//   ....[23]....
        /*1260*/ 	.word	0x00007920
        /*1264*/ 	.word	0x000000ff
        /*1268*/ 	.word	0x00000488
        /*126c*/ 	.short	0x010a
        /*126e*/ 	.byte	0x13
	.zero		1


	//   ....[24]....
        /*1270*/ 	.word	0x00007b30
        /*1274*/ 	.word	0x000000ff
        /*1278*/ 	.word	0x00000480
        /*127c*/ 	.short	0x010b
        /*127e*/ 	.byte	0x13
	.zero		1


	//   ....[25]....
        /*1280*/ 	.word	0x00007b40
        /*1284*/ 	.word	0x000000ff
        /*1288*/ 	.word	0x00000000
        /*128c*/ 	.short	0x0101
        /*128e*/ 	.byte	0x36
	.zero		1


	//   ....[26]....
        /*1290*/ 	.word	0x00007b80
        /*1294*/ 	.word	0x00000000
        /*1298*/ 	.word	0x00000488
        /*129c*/ 	.short	0x010a
        /*129e*/ 	.byte	0xff
	.zero		1


	//   ....[27]....
        /*12a0*/ 	.word	0x00007ed0
        /*12a4*/ 	.word	0x00000003
        /*12a8*/ 	.word	0x000004a0
        /*12ac*/ 	.short	0x010a
        /*12ae*/ 	.byte	0xff
	.zero		1


	//   ....[28]....
        /*12b0*/ 	.word	0x00008050
        /*12b4*/ 	.word	0x00000000
        /*12b8*/ 	.word	0x00000000
        /*12bc*/ 	.short	0x0101
        /*12be*/ 	.byte	0xff
	.zero		1


	//   ....[29]....
        /*12c0*/ 	.word	0x00008a10
        /*12c4*/ 	.word	0x000000ff
        /*12c8*/ 	.word	0x00000480
        /*12cc*/ 	.short	0x010a
        /*12ce*/ 	.byte	0x39
	.zero		1


	//   ....[30]....
        /*12d0*/ 	.word	0x00008a20
        /*12d4*/ 	.word	0x00000052
        /*12d8*/ 	.word	0x000004c0
        /*12dc*/ 	.short	0x010a
        /*12de*/ 	.byte	0xff
	.zero		1


	//   ....[31]....
        /*12e0*/ 	.word	0x00008b70
        /*12e4*/ 	.word	0x000000ff
        /*12e8*/ 	.word	0x00000480
        /*12ec*/ 	.short	0x010a
        /*12ee*/ 	.byte	0x39
	.zero		1


	//   ....[32]....
        /*12f0*/ 	.word	0x00008c50
        /*12f4*/ 	.word	0x000000ff
        /*12f8*/ 	.word	0x00000000
        /*12fc*/ 	.short	0x0101
        /*12fe*/ 	.byte	0x04
	.zero		1


	//   ....[33]....
        /*1300*/ 	.word	0x00008cb0
        /*1304*/ 	.word	0x00000052
        /*1308*/ 	.word	0x000004c0
        /*130c*/ 	.short	0x010a
        /*130e*/ 	.byte	0xff
	.zero		1


	//   ....[34]....
        /*1310*/ 	.word	0x00009090
        /*1314*/ 	.word	0x00000052
        /*1318*/ 	.word	0x00000000
        /*131c*/ 	.short	0x0101
        /*131e*/ 	.byte	0xff
	.zero		1


	//   ....[35]....
        /*1320*/ 	.word	0x000098e0
        /*1324*/ 	.word	0x00000000
        /*1328*/ 	.word	0x00000510
        /*132c*/ 	.short	0x010a
        /*132e*/ 	.byte	0xff
	.zero		1


	//   ....[36]....
        /*1330*/ 	.word	0x00009940
        /*1334*/ 	.word	0x00000000
        /*1338*/ 	.word	0x00000240
        /*133c*/ 	.short	0x010a
        /*133e*/ 	.byte	0xff
	.zero		1


	//   ....[37]....
        /*1340*/ 	.word	0x000099a0
        /*1344*/ 	.word	0x00000000
        /*1348*/ 	.word	0x00000240
        /*134c*/ 	.short	0x010a
        /*134e*/ 	.byte	0xff
	.zero		1


	//   ....[38]....
        /*1350*/ 	.word	0x000099f0
        /*1354*/ 	.word	0x00000003
        /*1358*/ 	.word	0x000004a0
        /*135c*/ 	.short	0x010a
        /*135e*/ 	.byte	0xff
	.zero		1


	//   ....[39]....
        /*1360*/ 	.word	0x00009a50
        /*1364*/ 	.word	0x00000000
        /*1368*/ 	.word	0x00000000
        /*136c*/ 	.short	0x010a
        /*136e*/ 	.byte	0xff
	.zero		1


	//   ....[40]....
        /*1370*/ 	.word	0x00009ab0
        /*1374*/ 	.word	0x00000000
        /*1378*/ 	.word	0x00000000
        /*137c*/ 	.short	0x010a
        /*137e*/ 	.byte	0xff
	.zero		1


	//   ....[41]....
        /*1380*/ 	.word	0x00009b10
        /*1384*/ 	.word	0x00000000
        /*1388*/ 	.word	0x00000000
        /*138c*/ 	.short	0x010a
        /*138e*/ 	.byte	0xff
	.zero		1


	//   ....[42]....
        /*1390*/ 	.word	0x00009b70
        /*1394*/ 	.word	0x00000000
        /*1398*/ 	.word	0x00000000
        /*139c*/ 	.short	0x010a
        /*139e*/ 	.byte	0xff
	.zero		1


	//   ....[43]....
        /*13a0*/ 	.word	0x00009bd0
        /*13a4*/ 	.word	0x00000000
        /*13a8*/ 	.word	0x00000000
        /*13ac*/ 	.short	0x010a
        /*13ae*/ 	.byte	0xff
	.zero		1


	//   ....[44]....
        /*13b0*/ 	.word	0x00009c30
        /*13b4*/ 	.word	0x00000000
        /*13b8*/ 	.word	0x00000000
        /*13bc*/ 	.short	0x010a
        /*13be*/ 	.byte	0xff
	.zero		1


	//   ....[45]....
        /*13c0*/ 	.word	0x00009c90
        /*13c4*/ 	.word	0x00000000
        /*13c8*/ 	.word	0x00000000
        /*13cc*/ 	.short	0x010a
        /*13ce*/ 	.byte	0xff
	.zero		1


	//   ....[46]....
        /*13d0*/ 	.word	0x00009cf0
        /*13d4*/ 	.word	0x00000000
        /*13d8*/ 	.word	0x00000000
        /*13dc*/ 	.short	0x010a
        /*13de*/ 	.byte	0xff
	.zero		1


	//   ....[47]....
        /*13e0*/ 	.word	0x00009d50
        /*13e4*/ 	.word	0x00000000
        /*13e8*/ 	.word	0x00000000
        /*13ec*/ 	.short	0x010a
        /*13ee*/ 	.byte	0xff
	.zero		1


	//   ....[48]....
        /*13f0*/ 	.word	0x00009db0
        /*13f4*/ 	.word	0x00000000
        /*13f8*/ 	.word	0x00000000
        /*13fc*/ 	.short	0x010a
        /*13fe*/ 	.byte	0xff
	.zero		1


	//   ....[49]....
        /*1400*/ 	.word	0x00009e10
        /*1404*/ 	.word	0x00000000
        /*1408*/ 	.word	0x00000000
        /*140c*/ 	.short	0x010a
        /*140e*/ 	.byte	0xff
	.zero		1


	//   ....[50]....
        /*1410*/ 	.word	0x00009e70
        /*1414*/ 	.word	0x00000000
        /*1418*/ 	.word	0x00000000
        /*141c*/ 	.short	0x010a
        /*141e*/ 	.byte	0xff
	.zero		1


	//   ....[51]....
        /*1420*/ 	.word	0x00009ed0
        /*1424*/ 	.word	0x00000000
        /*1428*/ 	.word	0x00000000
        /*142c*/ 	.short	0x010a
        /*142e*/ 	.byte	0xff
	.zero		1


	//   ....[52]....
        /*1430*/ 	.word	0x00009f30
        /*1434*/ 	.word	0x00000000
        /*1438*/ 	.word	0x00000000
        /*143c*/ 	.short	0x010a
        /*143e*/ 	.byte	0xff
	.zero		1


	//   ....[53]....
        /*1440*/ 	.word	0x00009f90
        /*1444*/ 	.word	0x00000000
        /*1448*/ 	.word	0x00000000
        /*144c*/ 	.short	0x010a
        /*144e*/ 	.byte	0xff
	.zero		1


	//   ....[54]....
        /*1450*/ 	.word	0x00009ff0
        /*1454*/ 	.word	0x00000000
        /*1458*/ 	.word	0x00000000
        /*145c*/ 	.short	0x010a
        /*145e*/ 	.byte	0xff
	.zero		1


	//   ....[55]....
        /*1460*/ 	.word	0x0000a050
        /*1464*/ 	.word	0x00000000
        /*1468*/ 	.word	0x00000000
        /*146c*/ 	.short	0x010a
        /*146e*/ 	.byte	0xff
	.zero		1


	//   ....[56]....
        /*1470*/ 	.word	0x0000a0b0
        /*1474*/ 	.word	0x00000000
        /*1478*/ 	.word	0x00000000
        /*147c*/ 	.short	0x010a
        /*147e*/ 	.byte	0xff
	.zero		1


	//   ....[57]....
        /*1480*/ 	.word	0x0000a110
        /*1484*/ 	.word	0x00000000
        /*1488*/ 	.word	0x00000000
        /*148c*/ 	.short	0x010a
        /*148e*/ 	.byte	0xff
	.zero		1


	//   ....[58]....
        /*1490*/ 	.word	0x0000a170
        /*1494*/ 	.word	0x00000000
        /*1498*/ 	.word	0x00000000
        /*149c*/ 	.short	0x010a
        /*149e*/ 	.byte	0xff
	.zero		1


	//   ....[59]....
        /*14a0*/ 	.word	0x0000a1d0
        /*14a4*/ 	.word	0x00000000
        /*14a8*/ 	.word	0x00000000
        /*14ac*/ 	.short	0x010a
        /*14ae*/ 	.byte	0xff
	.zero		1


	//   ....[60]....
        /*14b0*/ 	.word	0x0000a230
        /*14b4*/ 	.word	0x00000000
        /*14b8*/ 	.word	0x00000000
        /*14bc*/ 	.short	0x010a
        /*14be*/ 	.byte	0xff
	.zero		1


	//   ....[61]....
        /*14c0*/ 	.word	0x0000a290
        /*14c4*/ 	.word	0x00000000
        /*14c8*/ 	.word	0x00000000
        /*14cc*/ 	.short	0x010a
        /*14ce*/ 	.byte	0xff
	.zero		1


	//   ....[62]....
        /*14d0*/ 	.word	0x0000a2f0
        /*14d4*/ 	.word	0x00000000
        /*14d8*/ 	.word	0x00000000
        /*14dc*/ 	.short	0x010a
        /*14de*/ 	.byte	0xff
	.zero		1


	//   ....[63]....
        /*14e0*/ 	.word	0x0000a350
        /*14e4*/ 	.word	0x00000000
        /*14e8*/ 	.word	0x00000000
        /*14ec*/ 	.short	0x010a
        /*14ee*/ 	.byte	0xff
	.zero		1


	//   ....[64]....
        /*14f0*/ 	.word	0x0000a3b0
        /*14f4*/ 	.word	0x00000000
        /*14f8*/ 	.word	0x00000000
        /*14fc*/ 	.short	0x010a
        /*14fe*/ 	.byte	0xff
	.zero		1


	//   ....[65]....
        /*1500*/ 	.word	0x0000a410
        /*1504*/ 	.word	0x00000000
        /*1508*/ 	.word	0x00000000
        /*150c*/ 	.short	0x010a
        /*150e*/ 	.byte	0xff
	.zero		1


	//   ....[66]....
        /*1510*/ 	.word	0x0000a470
        /*1514*/ 	.word	0x00000000
        /*1518*/ 	.word	0x00000000
        /*151c*/ 	.short	0x010a
        /*151e*/ 	.byte	0xff
	.zero		1


	//   ....[67]....
        /*1520*/ 	.word	0x0000a4d0
        /*1524*/ 	.word	0x00000000
        /*1528*/ 	.word	0x00000000
        /*152c*/ 	.short	0x010a
        /*152e*/ 	.byte	0xff
	.zero		1


	//   ....[68]....
        /*1530*/ 	.word	0x0000a530
        /*1534*/ 	.word	0x00000000
        /*1538*/ 	.word	0x00000000
        /*153c*/ 	.short	0x010a
        /*153e*/ 	.byte	0xff
	.zero		1


	//   ....[69]....
        /*1540*/ 	.word	0x0000a590
        /*1544*/ 	.word	0x00000000
        /*1548*/ 	.word	0x00000000
        /*154c*/ 	.short	0x010a
        /*154e*/ 	.byte	0xff
	.zero		1


	//   ....[70]....
        /*1550*/ 	.word	0x0000a5f0
        /*1554*/ 	.word	0x00000000
        /*1558*/ 	.word	0x00000000
        /*155c*/ 	.short	0x010a
        /*155e*/ 	.byte	0xff
	.zero		1


	//   ....[71]....
        /*1560*/ 	.word	0x0000a650
        /*1564*/ 	.word	0x00000000
        /*1568*/ 	.word	0x00000000
        /*156c*/ 	.short	0x010a
        /*156e*/ 	.byte	0xff
	.zero		1


	//   ....[72]....
        /*1570*/ 	.word	0x0000a6b0
        /*1574*/ 	.word	0x00000000
        /*1578*/ 	.word	0x00000000
        /*157c*/ 	.short	0x010a
        /*157e*/ 	.byte	0xff
	.zero		1


	//   ....[73]....
        /*1580*/ 	.word	0x0000a710
        /*1584*/ 	.word	0x00000000
        /*1588*/ 	.word	0x00000000
        /*158c*/ 	.short	0x010a
        /*158e*/ 	.byte	0xff
	.zero		1


	//   ....[74]....
        /*1590*/ 	.word	0x0000a770
        /*1594*/ 	.word	0x00000000
        /*1598*/ 	.word	0x00000000
        /*159c*/ 	.short	0x010a
        /*159e*/ 	.byte	0xff
	.zero		1


	//   ....[75]....
        /*15a0*/ 	.word	0x0000a7d0
        /*15a4*/ 	.word	0x00000000
        /*15a8*/ 	.word	0x00000000
        /*15ac*/ 	.short	0x010a
        /*15ae*/ 	.byte	0xff
	.zero		1


	//   ....[76]....
        /*15b0*/ 	.word	0x0000a830
        /*15b4*/ 	.word	0x00000000
        /*15b8*/ 	.word	0x00000000
        /*15bc*/ 	.short	0x010a
        /*15be*/ 	.byte	0xff
	.zero		1


	//   ....[77]....
        /*15c0*/ 	.word	0x0000a890
        /*15c4*/ 	.word	0x00000000
        /*15c8*/ 	.word	0x00000000
        /*15cc*/ 	.short	0x010a
        /*15ce*/ 	.byte	0xff
	.zero		1


	//   ....[78]....
        /*15d0*/ 	.word	0x0000a8f0
        /*15d4*/ 	.word	0x00000000
        /*15d8*/ 	.word	0x00000000
        /*15dc*/ 	.short	0x010a
        /*15de*/ 	.byte	0xff
	.zero		1


	//   ....[79]....
        /*15e0*/ 	.word	0x0000a950
        /*15e4*/ 	.word	0x00000000
        /*15e8*/ 	.word	0x00000000
        /*15ec*/ 	.short	0x010a
        /*15ee*/ 	.byte	0xff
	.zero		1


	//   ....[80]....
        /*15f0*/ 	.word	0x0000a9b0
        /*15f4*/ 	.word	0x00000000
        /*15f8*/ 	.word	0x00000000
        /*15fc*/ 	.short	0x010a
        /*15fe*/ 	.byte	0xff
	.zero		1


	//   ....[81]....
        /*1600*/ 	.word	0x0000aa10
        /*1604*/ 	.word	0x00000000
        /*1608*/ 	.word	0x00000000
        /*160c*/ 	.short	0x010a
        /*160e*/ 	.byte	0xff
	.zero		1


	//   ....[82]....
        /*1610*/ 	.word	0x0000aa70
        /*1614*/ 	.word	0x00000000
        /*1618*/ 	.word	0x00000000
        /*161c*/ 	.short	0x010a
        /*161e*/ 	.byte	0xff
	.zero		1


	//   ....[83]....
        /*1620*/ 	.word	0x0000aad0
        /*1624*/ 	.word	0x00000000
        /*1628*/ 	.word	0x00000000
        /*162c*/ 	.short	0x010a
        /*162e*/ 	.byte	0xff
	.zero		1


	//   ....[84]....
        /*1630*/ 	.word	0x0000ab30
        /*1634*/ 	.word	0x00000000
        /*1638*/ 	.word	0x00000000
        /*163c*/ 	.short	0x010a
        /*163e*/ 	.byte	0xff
	.zero		1


	//   ....[85]....
        /*1640*/ 	.word	0x0000ab90
        /*1644*/ 	.word	0x00000000
        /*1648*/ 	.word	0x00000000
        /*164c*/ 	.short	0x010a
        /*164e*/ 	.byte	0xff
	.zero		1


	//   ....[86]....
        /*1650*/ 	.word	0x0000abf0
        /*1654*/ 	.word	0x00000000
        /*1658*/ 	.word	0x00000000
        /*165c*/ 	.short	0x010a
        /*165e*/ 	.byte	0xff
	.zero		1


	//   ....[87]....
        /*1660*/ 	.word	0x0000ac50
        /*1664*/ 	.word	0x00000000
        /*1668*/ 	.word	0x00000000
        /*166c*/ 	.short	0x010a
        /*166e*/ 	.byte	0xff
	.zero		1


	//   ....[88]....
        /*1670*/ 	.word	0x0000acb0
        /*1674*/ 	.word	0x00000000
        /*1678*/ 	.word	0x00000000
        /*167c*/ 	.short	0x010a
        /*167e*/ 	.byte	0xff
	.zero		1


	//   ....[89]....
        /*1680*/ 	.word	0x0000ad10
        /*1684*/ 	.word	0x00000000
        /*1688*/ 	.word	0x00000000
        /*168c*/ 	.short	0x010a
        /*168e*/ 	.byte	0xff
	.zero		1


	//   ....[90]....
        /*1690*/ 	.word	0x0000ad70
        /*1694*/ 	.word	0x00000000
        /*1698*/ 	.word	0x00000000
        /*169c*/ 	.short	0x010a
        /*169e*/ 	.byte	0xff
	.zero		1


	//   ....[91]....
        /*16a0*/ 	.word	0x0000add0
        /*16a4*/ 	.word	0x00000000
        /*16a8*/ 	.word	0x00000000
        /*16ac*/ 	.short	0x010a
        /*16ae*/ 	.byte	0xff
	.zero		1


	//   ....[92]....
        /*16b0*/ 	.word	0x0000ae30
        /*16b4*/ 	.word	0x00000000
        /*16b8*/ 	.word	0x00000000
        /*16bc*/ 	.short	0x010a
        /*16be*/ 	.byte	0xff
	.zero		1


	//   ....[93]....
        /*16c0*/ 	.word	0x0000ae90
        /*16c4*/ 	.word	0x00000000
        /*16c8*/ 	.word	0x00000000
        /*16cc*/ 	.short	0x010a
        /*16ce*/ 	.byte	0xff
	.zero		1


	//   ....[94]....
        /*16d0*/ 	.word	0x0000aef0
        /*16d4*/ 	.word	0x00000000
        /*16d8*/ 	.word	0x00000000
        /*16dc*/ 	.short	0x010a
        /*16de*/ 	.byte	0xff
	.zero		1


	//   ....[95]....
        /*16e0*/ 	.word	0x0000af50
        /*16e4*/ 	.word	0x00000000
        /*16e8*/ 	.word	0x00000000
        /*16ec*/ 	.short	0x010a
        /*16ee*/ 	.byte	0xff
	.zero		1


	//   ....[96]....
        /*16f0*/ 	.word	0x0000afb0
        /*16f4*/ 	.word	0x00000000
        /*16f8*/ 	.word	0x00000000
        /*16fc*/ 	.short	0x010a
        /*16fe*/ 	.byte	0xff
	.zero		1


	//   ....[97]....
        /*1700*/ 	.word	0x0000b010
        /*1704*/ 	.word	0x00000000
        /*1708*/ 	.word	0x00000000
        /*170c*/ 	.short	0x010a
        /*170e*/ 	.byte	0xff
	.zero		1


	//   ....[98]....
        /*1710*/ 	.word	0x0000b070
        /*1714*/ 	.word	0x00000000
        /*1718*/ 	.word	0x00000000
        /*171c*/ 	.short	0x010a
        /*171e*/ 	.byte	0xff
	.zero		1


	//   ....[99]....
        /*1720*/ 	.word	0x0000b0d0
        /*1724*/ 	.word	0x00000000
        /*1728*/ 	.word	0x00000000
        /*172c*/ 	.short	0x010a
        /*172e*/ 	.byte	0xff
	.zero		1


	//   ....[100]....
        /*1730*/ 	.word	0x0000b130
        /*1734*/ 	.word	0x00000000
        /*1738*/ 	.word	0x00000000
        /*173c*/ 	.short	0x010a
        /*173e*/ 	.byte	0xff
	.zero		1


	//   ....[101]....
        /*1740*/ 	.word	0x0000b190
        /*1744*/ 	.word	0x00000000
        /*1748*/ 	.word	0x00000000
        /*174c*/ 	.short	0x010a
        /*174e*/ 	.byte	0xff
	.zero		1


	//   ....[102]....
        /*1750*/ 	.word	0x0000b1f0
        /*1754*/ 	.word	0x00000000
        /*1758*/ 	.word	0x00000000
        /*175c*/ 	.short	0x010a
        /*175e*/ 	.byte	0xff
	.zero		1


	//   ....[103]....
        /*1760*/ 	.word	0x0000b250
        /*1764*/ 	.word	0x00000000
        /*1768*/ 	.word	0x00000000
        /*176c*/ 	.short	0x010a
        /*176e*/ 	.byte	0xff
	.zero		1


	//   ....[104]....
        /*1770*/ 	.word	0x0000b2b0
        /*1774*/ 	.word	0x00000000
        /*1778*/ 	.word	0x00000000
        /*177c*/ 	.short	0x010a
        /*177e*/ 	.byte	0xff
	.zero		1


	//   ....[105]....
        /*1780*/ 	.word	0x0000b310
        /*1784*/ 	.word	0x00000000
        /*1788*/ 	.word	0x00000000
        /*178c*/ 	.short	0x010a
        /*178e*/ 	.byte	0xff
	.zero		1


	//   ....[106]....
        /*1790*/ 	.word	0x0000b370
        /*1794*/ 	.word	0x00000000
        /*1798*/ 	.word	0x00000000
        /*179c*/ 	.short	0x010a
        /*179e*/ 	.byte	0xff
	.zero		1


	//   ....[107]....
        /*17a0*/ 	.word	0x0000b3d0
        /*17a4*/ 	.word	0x00000000
        /*17a8*/ 	.word	0x00000000
        /*17ac*/ 	.short	0x010a
        /*17ae*/ 	.byte	0xff
	.zero		1


	//   ....[108]....
        /*17b0*/ 	.word	0x0000b430
        /*17b4*/ 	.word	0x00000000
        /*17b8*/ 	.word	0x00000000
        /*17bc*/ 	.short	0x010a
        /*17be*/ 	.byte	0xff
	.zero		1


	//   ....[109]....
        /*17c0*/ 	.word	0x0000b490
        /*17c4*/ 	.word	0x00000000
        /*17c8*/ 	.word	0x00000000
        /*17cc*/ 	.short	0x010a
        /*17ce*/ 	.byte	0xff
	.zero		1


	//   ....[110]....
        /*17d0*/ 	.word	0x0000b4e0
        /*17d4*/ 	.word	0x00000002
        /*17d8*/ 	.word	0x00000500
        /*17dc*/ 	.short	0x010a
        /*17de*/ 	.byte	0xff
	.zero		1


	//   ....[111]....
        /*17e0*/ 	.word	0x0000b540
        /*17e4*/ 	.word	0x00000002
        /*17e8*/ 	.word	0x000004b0
        /*17ec*/ 	.short	0x010a
        /*17ee*/ 	.byte	0xff
	.zero		1


	//   ....[112]....
        /*17f0*/ 	.word	0x0000b590
        /*17f4*/ 	.word	0x00000002
        /*17f8*/ 	.word	0x000004a0
        /*17fc*/ 	.short	0x010a
        /*17fe*/ 	.byte	0xff
	.zero		1


	//   ....[113]....
        /*1800*/ 	.word	0x0000b5f0
        /*1804*/ 	.word	0x00000000
        /*1808*/ 	.word	0x000004b0
        /*180c*/ 	.short	0x010a
        /*180e*/ 	.byte	0xff
	.zero		1


	//   ....[114]....
        /*1810*/ 	.word	0x0000b650
        /*1814*/ 	.word	0x00000005
        /*1818*/ 	.word	0x00000008
        /*181c*/ 	.short	0x010a
        /*181e*/ 	.byte	0xff
	.zero		1


	//   ....[115]....
        /*1820*/ 	.word	0x0000b740
        /*1824*/ 	.word	0x00000000
        /*1828*/ 	.word	0x00000008
        /*182c*/ 	.short	0x010a
        /*182e*/ 	.byte	0xff
	.zero		1


	//   ....[116]....
        /*1830*/ 	.word	0x0000b790
        /*1834*/ 	.word	0x00000000
        /*1838*/ 	.word	0x000004a0
        /*183c*/ 	.short	0x010a
        /*183e*/ 	.byte	0xff
	.zero		1


	//   ....[117]....
        /*1840*/ 	.word	0x0000b7f0
        /*1844*/ 	.word	0x00000000
        /*1848*/ 	.word	0x000004e0
        /*184c*/ 	.short	0x010a
        /*184e*/ 	.byte	0xff
	.zero		1


	//   ....[118]....
        /*1850*/ 	.word	0x0000b850
        /*1854*/ 	.word	0x00000000
        /*1858*/ 	.word	0x00000000
        /*185c*/ 	.short	0x010a
        /*185e*/ 	.byte	0xff
	.zero		1


	//   ....[119]....
        /*1860*/ 	.word	0x0000b8b0
        /*1864*/ 	.word	0x00000000
        /*1868*/ 	.word	0x00000000
        /*186c*/ 	.short	0x010a
        /*186e*/ 	.byte	0xff
	.zero		1


	//   ....[120]....
        /*1870*/ 	.word	0x0000b910
        /*1874*/ 	.word	0x00000000
        /*1878*/ 	.word	0x00000000
        /*187c*/ 	.short	0x010a
        /*187e*/ 	.byte	0xff
	.zero		1


	//   ....[121]....
        /*1880*/ 	.word	0x0000b970
        /*1884*/ 	.word	0x00000000
        /*1888*/ 	.word	0x00000000
        /*188c*/ 	.short	0x010a
        /*188e*/ 	.byte	0xff
	.zero		1


	//   ....[122]....
        /*1890*/ 	.word	0x0000b9d0
        /*1894*/ 	.word	0x00000000
        /*1898*/ 	.word	0x00000520
        /*189c*/ 	.short	0x010a
        /*189e*/ 	.byte	0xff
	.zero		1


	//   ....[123]....
        /*18a0*/ 	.word	0x0000ba20
        /*18a4*/ 	.word	0x00000007
        /*18a8*/ 	.word	0x000004a0
        /*18ac*/ 	.short	0x010a
        /*18ae*/ 	.byte	0xff
	.zero		1


	//   ....[124]....
        /*18b0*/ 	.word	0x0000ba80
        /*18b4*/ 	.word	0x00000000
        /*18b8*/ 	.word	0x00000498
        /*18bc*/ 	.short	0x010a
        /*18be*/ 	.byte	0xff
	.zero		1


	//   ....[125]....
        /*18c0*/ 	.word	0x0000bae0
        /*18c4*/ 	.word	0x00000000
        /*18c8*/ 	.word	0x00000488
        /*18cc*/ 	.short	0x010a
        /*18ce*/ 	.byte	0xff
	.zero		1


	//   ....[126]....
        /*18d0*/ 	.word	0x0000bb30
        /*18d4*/ 	.word	0x00000003
        /*18d8*/ 	.word	0x000004a0
        /*18dc*/ 	.short	0x010a
        /*18de*/ 	.byte	0xff
	.zero		1


	//   ....[127]....
        /*18e0*/ 	.word	0x0000bb90
        /*18e4*/ 	.word	0x00000000
        /*18e8*/ 	.word	0x00000480
        /*18ec*/ 	.short	0x010a
        /*18ee*/ 	.byte	0xff
	.zero		1


	//   ....[128]....
        /*18f0*/ 	.word	0x0000bbe0
        /*18f4*/ 	.word	0x00000052
        /*18f8*/ 	.word	0x000004c0
        /*18fc*/ 	.short	0x010a
        /*18fe*/ 	.byte	0xff
	.zero		1


	//----- nvinfo : EIATTR_NUM_MBARRIERS
	.align		4
.L_47:
        /*1900*/ 	.byte	0x03, 0x38
        /*1902*/ 	.short	0x00a5


	//----- nvinfo : EIATTR_EXIT_INSTR_OFFSETS
	.align		4
        /*1904*/ 	.byte	0x04, 0x1c
        /*1906*/ 	.short	(.L_49 - .L_48)


	//   ....[0]....
.L_48:
        /*1908*/ 	.word	0x00005880


	//   ....[1]....
        /*190c*/ 	.word	0x00005d70


	//   ....[2]....
        /*1910*/ 	.word	0x00005dd0


	//   ....[3]....
        /*1914*/ 	.word	0x00007000


	//   ....[4]....
        /*1918*/ 	.word	0x00007bb0


	//   ....[5]....
        /*191c*/ 	.word	0x00007bf0


	//   ....[6]....
        /*1920*/ 	.word	0x000098d0


	//----- nvinfo : EIATTR_MAX_THREADS
	.align		4
.L_49:
        /*1924*/ 	.byte	0x04, 0x05
        /*1926*/ 	.short	(.L_51 - .L_50)
.L_50:
        /*1928*/ 	.word	0x00000100
        /*192c*/ 	.word	0x00000001
        /*1930*/ 	.word	0x00000001


	//----- nvinfo : EIATTR_CRS_STACK_SIZE
	.align		4
.L_51:
        /*1934*/ 	.byte	0x04, 0x1e
        /*1936*/ 	.short	(.L_53 - .L_52)
.L_52:
        /*1938*/ 	.word	0x00000000


	//----- nvinfo : EIATTR_CBANK_PARAM_SIZE
	.align		4
.L_53:
        /*193c*/ 	.byte	0x03, 0x19
        /*193e*/ 	.short	0x0800


	//----- nvinfo : EIATTR_PARAM_CBANK
	.align		4
        /*1940*/ 	.byte	0x04, 0x0a
        /*1942*/ 	.short	(.L_55 - .L_54)
	.align		4
.L_54:
        /*1944*/ 	.word	index@(.nv.constant0._ZN7cutlass13device_kernelINS_4gemm6kernel13GemmUniversalIN4cute5tupleIJiiiiEEENS1_10collective13CollectiveMmaINS1_35MainloopSm100TmaUmmaWarpSpecializedILi72ELi2ELi4ENS5_IJNS4_1CILi2EEENSA_ILi4EEENSA_ILi1EEEEEEEENS5_IJNSA_ILi128EEENSA_ILi64EEENSA_ILi32EEEEEENS_12float_e5m2_tENS5_IJlSD_lEEESK_SL_NS4_8TiledMMAINS4_8MMA_AtomIJNS4_10MMA_TraitsINS4_25SM100_MMA_F8F6F4_2x1SM_SSEJSK_SK_fSG_SH_NS4_17integral_constantINS4_4UMMA5MajorELSS_0EEEST_NSQ_INSR_7ScaleInELSU_0EEESV_EEEEEENS4_6LayoutINS5_IJSD_SD_SD_EEENS5_IJNSA_ILi0EEES10_S10_EEEEENS5_IJNS4_10UnderscoreES13_S13_EEEEENS4_28SM100_TMA_2SM_LOAD_MULTICASTENS4_14ComposedLayoutINS4_7SwizzleILi1ELi4ELi3EEENS4_18smem_ptr_flag_bitsILi8EEENSY_INS5_IJNSA_ILi8EEESI_EEENS5_IJSI_SD_EEEEEEEvNS4_8identityENS4_18SM100_TMA_2SM_LOADES1G_vS1H_EENS_8epilogue10collective18CollectiveEpilogueINS1K_23Sm100TmaWarpSpecializedILi1ELi1ELi32ELb0ELb0EEEJNS5_IJSH_SH_SI_EEENS5_IJNSY_ISH_SD_EES1Q_EEESK_SL_SK_SL_NS1K_6fusion15FusionCallbacksIS1O_NS1S_17LinearCombinationISK_fSK_fLNS_15FloatRoundStyleE2EEES1P_S1R_JEEENS4_5SM1004TMEM4LOAD26SM100_TMEM_LOAD_32dp32b32xENS4_13SM90_TMA_LOADENS17_INS18_ILi2ELi4ELi3EEES1B_NSY_INS5_IJS1C_SH_EEENS5_IJSH_SD_EEEEEEENS4_39AutoVectorizingCopyWithAssumedAlignmentILi128EEENS4_14SM90_TMA_STOREES27_S29_S29_EEEvvEEEEvNT_6ParamsE)
        /*1948*/ 	.short	0x0380
        /*194a*/ 	.short	0x0800


	//----- nvinfo : EIATTR_SW_WAR
	.align		4
.L_55:
        /*194c*/ 	.byte	0x04, 0x36
        /*194e*/ 	.short	(.L_57 - .L_56)
.L_56:
        /*1950*/ 	.word	0x00000008
.L_57:


//--------------------- .nv.callgraph             --------------------------
	.section	.nv.callgraph,"",@"SHT_CUDA_CALLGRAPH"
	.align	4
	.sectionentsize	8
	.align		4
        /*0000*/ 	.word	0x00000000
	.align		4
        /*0004*/ 	.word	0xffffffff
	.align		4
        /*0008*/ 	.word	index@(_ZN7cutlass13device_kernelINS_4gemm6kernel13GemmUniversalIN4cute5tupleIJiiiiEEENS1_10collective13CollectiveMmaINS1_35MainloopSm100TmaUmmaWarpSpecializedILi72ELi2ELi4ENS5_IJNS4_1CILi2EEENSA_ILi4EEENSA_ILi1EEEEEEEENS5_IJNSA_ILi128EEENSA_ILi64EEENSA_ILi32EEEEEENS_12float_e5m2_tENS5_IJlSD_lEEESK_SL_NS4_8TiledMMAINS4_8MMA_AtomIJNS4_10MMA_TraitsINS4_25SM100_MMA_F8F6F4_2x1SM_SSEJSK_SK_fSG_SH_NS4_17integral_constantINS4_4UMMA5MajorELSS_0EEEST_NSQ_INSR_7ScaleInELSU_0EEESV_EEEEEENS4_6LayoutINS5_IJSD_SD_SD_EEENS5_IJNSA_ILi0EEES10_S10_EEEEENS5_IJNS4_10UnderscoreES13_S13_EEEEENS4_28SM100_TMA_2SM_LOAD_MULTICASTENS4_14ComposedLayoutINS4_7SwizzleILi1ELi4ELi3EEENS4_18smem_ptr_flag_bitsILi8EEENSY_INS5_IJNSA_ILi8EEESI_EEENS5_IJSI_SD_EEEEEEEvNS4_8identityENS4_18SM100_TMA_2SM_LOADES1G_vS1H_EENS_8epilogue10collective18CollectiveEpilogueINS1K_23Sm100TmaWarpSpecializedILi1ELi1ELi32ELb0ELb0EEEJNS5_IJSH_SH_SI_EEENS5_IJNSY_ISH_SD_EES1Q_EEESK_SL_SK_SL_NS1K_6fusion15FusionCallbacksIS1O_NS1S_17LinearCombinationISK_fSK_fLNS_15FloatRoundStyleE2EEES1P_S1R_JEEENS4_5SM1004TMEM4LOAD26SM100_TMEM_LOAD_32dp32b32xENS4_13SM90_TMA_LOADENS17_INS18_ILi2ELi4ELi3EEES1B_NSY_INS5_IJS1C_SH_EEENS5_IJSH_SD_EEEEEEENS4_39AutoVectorizingCopyWithAssumedAlignmentILi128EEENS4_14SM90_TMA_STOREES27_S29_S29_EEEvvEEEEvNT_6ParamsE)
	.align		4
        /*000c*/ 	.word	index@(__assertfail)
	.align		4
        /*0010*/ 	.word	0x00000000
	.align		4
        /*0014*/ 	.word	0xfffffffe
	.align		4
        /*0018*/ 	.word	0x00000000
	.align		4
        /*001c*/ 	.word	0xfffffffd
	.align		4
        /*0020*/ 	.word	0x00000000
	.align		4
        /*0024*/ 	.word	0xfffffffc


//--------------------- .nv.constant4             --------------------------
	.section	.nv.constant4,"a",@progbits
	.align	8
	.align		8
.nv.constant4:
        /*0000*/ 	.dword	__assertfail
	.align		8
        /*0008*/ 	.dword	__unnamed_1
	.align		8
        /*0010*/ 	.dword	__unnamed_2
	.align		8
        /*0018*/ 	.dword	_ZN40_INTERNAL_0e9d304e_4_k_cu_ead76af4_266664cuda3std3__45__cpo5beginE
	.align		8
        /*0020*/ 	.dword	_ZN40_INTERNAL_0e9d304e_4_k_cu_ead76af4_266664cuda3std3__45__cpo3endE
	.align		8
        /*0028*/ 	.dword	_ZN40_INTERNAL_0e9d304e_4_k_cu_ead76af4_266664cuda3std3__45__cpo6cbeginE
	.align		8
        /*0030*/ 	.dword	_ZN40_INTERNAL_0e9d304e_4_k_cu_ead76af4_266664cuda3std3__45__cpo4cendE
	.align		8
        /*0038*/ 	.dword	_ZN40_INTERNAL_0e9d304e_4_k_cu_ead76af4_266664cuda3std3__442_GLOBAL__N__0e9d304e_4_k_cu_ead76af4_266666ignoreE
	.align		8
        /*0040*/ 	.dword	_ZN40_INTERNAL_0e9d304e_4_k_cu_ead76af4_266664cuda3std3__419piecewise_constructE
	.align		8
        /*0048*/ 	.dword	_ZN40_INTERNAL_0e9d304e_4_k_cu_ead76af4_266664cuda3std3__48in_placeE
	.align		8
        /*0050*/ 	.dword	_ZN40_INTERNAL_0e9d304e_4_k_cu_ead76af4_266664cuda3std6ranges3__45__cpo4swapE
	.align		8
        /*0058*/ 	.dword	_ZN40_INTERNAL_0e9d304e_4_k_cu_ead76af4_266664cuda3std6ranges3__45__cpo9iter_moveE
	.align		8
        /*0060*/ 	.dword	_ZN40_INTERNAL_0e9d304e_4_k_cu_ead76af4_266664cute7productE
	.align		8
        /*0068*/ 	.dword	_ZN40_INTERNAL_0e9d304e_4_k_cu_ead76af4_266664cute1_E
	.align		8
        /*0070*/ 	.dword	$str$25
	.align		8
        /*0078*/ 	.dword	$str$26
	.align		8
        /*0080*/ 	.dword	$str$27
	.align		8
        /*0088*/ 	.dword	$str$28


//--------------------- .text._ZN7cutlass13device_kernelINS_4gemm6kernel13GemmUniversalIN4cute5tupleIJiiiiEEENS1_10collective13CollectiveMmaINS1_35MainloopSm100TmaUmmaWarpSpecializedILi72ELi2ELi4ENS5_IJNS4_1CILi2EEENSA_ILi4EEENSA_ILi1EEEEEEEENS5_IJNSA_ILi128EEENSA_ILi64EEENSA_ILi32EEEEEENS_12float_e5m2_tENS5_IJlSD_lEEESK_SL_NS4_8TiledMMAINS4_8MMA_AtomIJNS4_10MMA_TraitsINS4_25SM100_MMA_F8F6F4_2x1SM_SSEJSK_SK_fSG_SH_NS4_17integral_constantINS4_4UMMA5MajorELSS_0EEEST_NSQ_INSR_7ScaleInELSU_0EEESV_EEEEEENS4_6LayoutINS5_IJSD_SD_SD_EEENS5_IJNSA_ILi0EEES10_S10_EEEEENS5_IJNS4_10UnderscoreES13_S13_EEEEENS4_28SM100_TMA_2SM_LOAD_MULTICASTENS4_14ComposedLayoutINS4_7SwizzleILi1ELi4ELi3EEENS4_18smem_ptr_flag_bitsILi8EEENSY_INS5_IJNSA_ILi8EEESI_EEENS5_IJSI_SD_EEEEEEEvNS4_8identityENS4_18SM100_TMA_2SM_LOADES1G_vS1H_EENS_8epilogue10collective18CollectiveEpilogueINS1K_23Sm100TmaWarpSpecializedILi1ELi1ELi32ELb0ELb0EEEJNS5_IJSH_SH_SI_EEENS5_IJNSY_ISH_SD_EES1Q_EEESK_SL_SK_SL_NS1K_6fusion15FusionCallbacksIS1O_NS1S_17LinearCombinationISK_fSK_fLNS_15FloatRoundStyleE2EEES1P_S1R_JEEENS4_5SM1004TMEM4LOAD26SM100_TMEM_LOAD_32dp32b32xENS4_13SM90_TMA_LOADENS17_INS18_ILi2ELi4ELi3EEES1B_NSY_INS5_IJS1C_SH_EEENS5_IJSH_SD_EEEEEEENS4_39AutoVectorizingCopyWithAssumedAlignmentILi128EEENS4_14SM90_TMA_STOREES27_S29_S29_EEEvvEEEEvNT_6ParamsE --------------------------
	.section	.text._ZN7cutlass13device_kernelINS_4gemm6kernel13GemmUniversalIN4cute5tupleIJiiiiEEENS1_10collective13CollectiveMmaINS1_35MainloopSm100TmaUmmaWarpSpecializedILi72ELi2ELi4ENS5_IJNS4_1CILi2EEENSA_ILi4EEENSA_ILi1EEEEEEEENS5_IJNSA_ILi128EEENSA_ILi64EEENSA_ILi32EEEEEENS_12float_e5m2_tENS5_IJlSD_lEEESK_SL_NS4_8TiledMMAINS4_8MMA_AtomIJNS4_10MMA_TraitsINS4_25SM100_MMA_F8F6F4_2x1SM_SSEJSK_SK_fSG_SH_NS4_17integral_constantINS4_4UMMA5MajorELSS_0EEEST_NSQ_INSR_7ScaleInELSU_0EEESV_EEEEEENS4_6LayoutINS5_IJSD_SD_SD_EEENS5_IJNSA_ILi0EEES10_S10_EEEEENS5_IJNS4_10UnderscoreES13_S13_EEEEENS4_28SM100_TMA_2SM_LOAD_MULTICASTENS4_14ComposedLayoutINS4_7SwizzleILi1ELi4ELi3EEENS4_18smem_ptr_flag_bitsILi8EEENSY_INS5_IJNSA_ILi8EEESI_EEENS5_IJSI_SD_EEEEEEEvNS4_8identityENS4_18SM100_TMA_2SM_LOADES1G_vS1H_EENS_8epilogue10collective18CollectiveEpilogueINS1K_23Sm100TmaWarpSpecializedILi1ELi1ELi32ELb0ELb0EEEJNS5_IJSH_SH_SI_EEENS5_IJNSY_ISH_SD_EES1Q_EEESK_SL_SK_SL_NS1K_6fusion15FusionCallbacksIS1O_NS1S_17LinearCombinationISK_fSK_fLNS_15FloatRoundStyleE2EEES1P_S1R_JEEENS4_5SM1004TMEM4LOAD26SM100_TMEM_LOAD_32dp32b32xENS4_13SM90_TMA_LOADENS17_INS18_ILi2ELi4ELi3EEES1B_NSY_INS5_IJS1C_SH_EEENS5_IJSH_SD_EEEEEEENS4_39AutoVectorizingCopyWithAssumedAlignmentILi128EEENS4_14SM90_TMA_STOREES27_S29_S29_EEEvvEEEEvNT_6ParamsE,"ax",@progbits
	.align	128
.text._ZN7cutlass13device_kernelINS_4gemm6kernel13GemmUniversalIN4cute5tupleIJiiiiEEENS1_10collective13CollectiveMmaINS1_35MainloopSm100TmaUmmaWarpSpecializedILi72ELi2ELi4ENS5_IJNS4_1CILi2EEENSA_ILi4EEENSA_ILi1EEEEEEEENS5_IJNSA_ILi128EEENSA_ILi64EEENSA_ILi32EEEEEENS_12float_e5m2_tENS5_IJlSD_lEEESK_SL_NS4_8TiledMMAINS4_8MMA_AtomIJNS4_10MMA_TraitsINS4_25SM100_MMA_F8F6F4_2x1SM_SSEJSK_SK_fSG_SH_NS4_17integral_constantINS4_4UMMA5MajorELSS_0EEEST_NSQ_INSR_7ScaleInELSU_0EEESV_EEEEEENS4_6LayoutINS5_IJSD_SD_SD_EEENS5_IJNSA_ILi0EEES10_S10_EEEEENS5_IJNS4_10UnderscoreES13_S13_EEEEENS4_28SM100_TMA_2SM_LOAD_MULTICASTENS4_14ComposedLayoutINS4_7SwizzleILi1ELi4ELi3EEENS4_18smem_ptr_flag_bitsILi8EEENSY_INS5_IJNSA_ILi8EEESI_EEENS5_IJSI_SD_EEEEEEEvNS4_8identityENS4_18SM100_TMA_2SM_LOADES1G_vS1H_EENS_8epilogue10collective18CollectiveEpilogueINS1K_23Sm100TmaWarpSpecializedILi1ELi1ELi32ELb0ELb0EEEJNS5_IJSH_SH_SI_EEENS5_IJNSY_ISH_SD_EES1Q_EEESK_SL_SK_SL_NS1K_6fusion15FusionCallbacksIS1O_NS1S_17LinearCombinationISK_fSK_fLNS_15FloatRoundStyleE2EEES1P_S1R_JEEENS4_5SM1004TMEM4LOAD26SM100_TMEM_LOAD_32dp32b32xENS4_13SM90_TMA_LOADENS17_INS18_ILi2ELi4ELi3EEES1B_NSY_INS5_IJS1C_SH_EEENS5_IJSH_SD_EEEEEEENS4_39AutoVectorizingCopyWithAssumedAlignmentILi128EEENS4_14SM90_TMA_STOREES27_S29_S29_EEEvvEEEEvNT_6ParamsE:
        .type           _ZN7cutlass13device_kernelINS_4gemm6kernel13GemmUniversalIN4cute5tupleIJiiiiEEENS1_10collective13CollectiveMmaINS1_35MainloopSm100TmaUmmaWarpSpecializedILi72ELi2ELi4ENS5_IJNS4_1CILi2EEENSA_ILi4EEENSA_ILi1EEEEEEEENS5_IJNSA_ILi128EEENSA_ILi64EEENSA_ILi32EEEEEENS_12float_e5m2_tENS5_IJlSD_lEEESK_SL_NS4_8TiledMMAINS4_8MMA_AtomIJNS4_10MMA_TraitsINS4_25SM100_MMA_F8F6F4_2x1SM_SSEJSK_SK_fSG_SH_NS4_17integral_constantINS4_4UMMA5MajorELSS_0EEEST_NSQ_INSR_7ScaleInELSU_0EEESV_EEEEEENS4_6LayoutINS5_IJSD_SD_SD_EEENS5_IJNSA_ILi0EEES10_S10_EEEEENS5_IJNS4_10UnderscoreES13_S13_EEEEENS4_28SM100_TMA_2SM_LOAD_MULTICASTENS4_14ComposedLayoutINS4_7SwizzleILi1ELi4ELi3EEENS4_18smem_ptr_flag_bitsILi8EEENSY_INS5_IJNSA_ILi8EEESI_EEENS5_IJSI_SD_EEEEEEEvNS4_8identityENS4_18SM100_TMA_2SM_LOADES1G_vS1H_EENS_8epilogue10collective18CollectiveEpilogueINS1K_23Sm100TmaWarpSpecializedILi1ELi1ELi32ELb0ELb0EEEJNS5_IJSH_SH_SI_EEENS5_IJNSY_ISH_SD_EES1Q_EEESK_SL_SK_SL_NS1K_6fusion15FusionCallbacksIS1O_NS1S_17LinearCombinationISK_fSK_fLNS_15FloatRoundStyleE2EEES1P_S1R_JEEENS4_5SM1004TMEM4LOAD26SM100_TMEM_LOAD_32dp32b32xENS4_13SM90_TMA_LOADENS17_INS18_ILi2ELi4ELi3EEES1B_NSY_INS5_IJS1C_SH_EEENS5_IJSH_SD_EEEEEEENS4_39AutoVectorizingCopyWithAssumedAlignmentILi128EEENS4_14SM90_TMA_STOREES27_S29_S29_EEEvvEEEEvNT_6ParamsE,@function
        .size           _ZN7cutlass13device_kernelINS_4gemm6kernel13GemmUniversalIN4cute5tupleIJiiiiEEENS1_10collective13CollectiveMmaINS1_35MainloopSm100TmaUmmaWarpSpecializedILi72ELi2ELi4ENS5_IJNS4_1CILi2EEENSA_ILi4EEENSA_ILi1EEEEEEEENS5_IJNSA_ILi128EEENSA_ILi64EEENSA_ILi32EEEEEENS_12float_e5m2_tENS5_IJlSD_lEEESK_SL_NS4_8TiledMMAINS4_8MMA_AtomIJNS4_10MMA_TraitsINS4_25SM100_MMA_F8F6F4_2x1SM_SSEJSK_SK_fSG_SH_NS4_17integral_constantINS4_4UMMA5MajorELSS_0EEEST_NSQ_INSR_7ScaleInELSU_0EEESV_EEEEEENS4_6LayoutINS5_IJSD_SD_SD_EEENS5_IJNSA_ILi0EEES10_S10_EEEEENS5_IJNS4_10UnderscoreES13_S13_EEEEENS4_28SM100_TMA_2SM_LOAD_MULTICASTENS4_14ComposedLayoutINS4_7SwizzleILi1ELi4ELi3EEENS4_18smem_ptr_flag_bitsILi8EEENSY_INS5_IJNSA_ILi8EEESI_EEENS5_IJSI_SD_EEEEEEEvNS4_8identityENS4_18SM100_TMA_2SM_LOADES1G_vS1H_EENS_8epilogue10collective18CollectiveEpilogueINS1K_23Sm100TmaWarpSpecializedILi1ELi1ELi32ELb0ELb0EEEJNS5_IJSH_SH_SI_EEENS5_IJNSY_ISH_SD_EES1Q_EEESK_SL_SK_SL_NS1K_6fusion15FusionCallbacksIS1O_NS1S_17LinearCombinationISK_fSK_fLNS_15FloatRoundStyleE2EEES1P_S1R_JEEENS4_5SM1004TMEM4LOAD26SM100_TMEM_LOAD_32dp32b32xENS4_13SM90_TMA_LOADENS17_INS18_ILi2ELi4ELi3EEES1B_NSY_INS5_IJS1C_SH_EEENS5_IJSH_SD_EEEEEEENS4_39AutoVectorizingCopyWithAssumedAlignmentILi128EEENS4_14SM90_TMA_STOREES27_S29_S29_EEEvvEEEEvNT_6ParamsE,(.L_x_354 - _ZN7cutlass13device_kernelINS_4gemm6kernel13GemmUniversalIN4cute5tupleIJiiiiEEENS1_10collective13CollectiveMmaINS1_35MainloopSm100TmaUmmaWarpSpecializedILi72ELi2ELi4ENS5_IJNS4_1CILi2EEENSA_ILi4EEENSA_ILi1EEEEEEEENS5_IJNSA_ILi128EEENSA_ILi64EEENSA_ILi32EEEEEENS_12float_e5m2_tENS5_IJlSD_lEEESK_SL_NS4_8TiledMMAINS4_8MMA_AtomIJNS4_10MMA_TraitsINS4_25SM100_MMA_F8F6F4_2x1SM_SSEJSK_SK_fSG_SH_NS4_17integral_constantINS4_4UMMA5MajorELSS_0EEEST_NSQ_INSR_7ScaleInELSU_0EEESV_EEEEEENS4_6LayoutINS5_IJSD_SD_SD_EEENS5_IJNSA_ILi0EEES10_S10_EEEEENS5_IJNS4_10UnderscoreES13_S13_EEEEENS4_28SM100_TMA_2SM_LOAD_MULTICASTENS4_14ComposedLayoutINS4_7SwizzleILi1ELi4ELi3EEENS4_18smem_ptr_flag_bitsILi8EEENSY_INS5_IJNSA_ILi8EEESI_EEENS5_IJSI_SD_EEEEEEEvNS4_8identityENS4_18SM100_TMA_2SM_LOADES1G_vS1H_EENS_8epilogue10collective18CollectiveEpilogueINS1K_23Sm100TmaWarpSpecializedILi1ELi1ELi32ELb0ELb0EEEJNS5_IJSH_SH_SI_EEENS5_IJNSY_ISH_SD_EES1Q_EEESK_SL_SK_SL_NS1K_6fusion15FusionCallbacksIS1O_NS1S_17LinearCombinationISK_fSK_fLNS_15FloatRoundStyleE2EEES1P_S1R_JEEENS4_5SM1004TMEM4LOAD26SM100_TMEM_LOAD_32dp32b32xENS4_13SM90_TMA_LOADENS17_INS18_ILi2ELi4ELi3EEES1B_NSY_INS5_IJS1C_SH_EEENS5_IJSH_SD_EEEEEEENS4_39AutoVectorizingCopyWithAssumedAlignmentILi128EEENS4_14SM90_TMA_STOREES27_S29_S29_EEEvvEEEEvNT_6ParamsE)
        .other          _ZN7cutlass13device_kernelINS_4gemm6kernel13GemmUniversalIN4cute5tupleIJiiiiEEENS1_10collective13CollectiveMmaINS1_35MainloopSm100TmaUmmaWarpSpecializedILi72ELi2ELi4ENS5_IJNS4_1CILi2EEENSA_ILi4EEENSA_ILi1EEEEEEEENS5_IJNSA_ILi128EEENSA_ILi64EEENSA_ILi32EEEEEENS_12float_e5m2_tENS5_IJlSD_lEEESK_SL_NS4_8TiledMMAINS4_8MMA_AtomIJNS4_10MMA_TraitsINS4_25SM100_MMA_F8F6F4_2x1SM_SSEJSK_SK_fSG_SH_NS4_17integral_constantINS4_4UMMA5MajorELSS_0EEEST_NSQ_INSR_7ScaleInELSU_0EEESV_EEEEEENS4_6LayoutINS5_IJSD_SD_SD_EEENS5_IJNSA_ILi0EEES10_S10_EEEEENS5_IJNS4_10UnderscoreES13_S13_EEEEENS4_28SM100_TMA_2SM_LOAD_MULTICASTENS4_14ComposedLayoutINS4_7SwizzleILi1ELi4ELi3EEENS4_18smem_ptr_flag_bitsILi8EEENSY_INS5_IJNSA_ILi8EEESI_EEENS5_IJSI_SD_EEEEEEEvNS4_8identityENS4_18SM100_TMA_2SM_LOADES1G_vS1H_EENS_8epilogue10collective18CollectiveEpilogueINS1K_23Sm100TmaWarpSpecializedILi1ELi1ELi32ELb0ELb0EEEJNS5_IJSH_SH_SI_EEENS5_IJNSY_ISH_SD_EES1Q_EEESK_SL_SK_SL_NS1K_6fusion15FusionCallbacksIS1O_NS1S_17LinearCombinationISK_fSK_fLNS_15FloatRoundStyleE2EEES1P_S1R_JEEENS4_5SM1004TMEM4LOAD26SM100_TMEM_LOAD_32dp32b32xENS4_13SM90_TMA_LOADENS17_INS18_ILi2ELi4ELi3EEES1B_NSY_INS5_IJS1C_SH_EEENS5_IJSH_SD_EEEEEEENS4_39AutoVectorizingCopyWithAssumedAlignmentILi128EEENS4_14SM90_TMA_STOREES27_S29_S29_EEEvvEEEEvNT_6ParamsE,@"STO_CUDA_ENTRY STV_DEFAULT"
_ZN7cutlass13device_kernelINS_4gemm6kernel13GemmUniversalIN4cute5tupleIJiiiiEEENS1_10collective13CollectiveMmaINS1_35MainloopSm100TmaUmmaWarpSpecializedILi72ELi2ELi4ENS5_IJNS4_1CILi2EEENSA_ILi4EEENSA_ILi1EEEEEEEENS5_IJNSA_ILi128EEENSA_ILi64EEENSA_ILi32EEEEEENS_12float_e5m2_tENS5_IJlSD_lEEESK_SL_NS4_8TiledMMAINS4_8MMA_AtomIJNS4_10MMA_TraitsINS4_25SM100_MMA_F8F6F4_2x1SM_SSEJSK_SK_fSG_SH_NS4_17integral_constantINS4_4UMMA5MajorELSS_0EEEST_NSQ_INSR_7ScaleInELSU_0EEESV_EEEEEENS4_6LayoutINS5_IJSD_SD_SD_EEENS5_IJNSA_ILi0EEES10_S10_EEEEENS5_IJNS4_10UnderscoreES13_S13_EEEEENS4_28SM100_TMA_2SM_LOAD_MULTICASTENS4_14ComposedLayoutINS4_7SwizzleILi1ELi4ELi3EEENS4_18smem_ptr_flag_bitsILi8EEENSY_INS5_IJNSA_ILi8EEESI_EEENS5_IJSI_SD_EEEEEEEvNS4_8identityENS4_18SM100_TMA_2SM_LOADES1G_vS1H_EENS_8epilogue10collective18CollectiveEpilogueINS1K_23Sm100TmaWarpSpecializedILi1ELi1ELi32ELb0ELb0EEEJNS5_IJSH_SH_SI_EEENS5_IJNSY_ISH_SD_EES1Q_EEESK_SL_SK_SL_NS1K_6fusion15FusionCallbacksIS1O_NS1S_17LinearCombinationISK_fSK_fLNS_15FloatRoundStyleE2EEES1P_S1R_JEEENS4_5SM1004TMEM4LOAD26SM100_TMEM_LOAD_32dp32b32xENS4_13SM90_TMA_LOADENS17_INS18_ILi2ELi4ELi3EEES1B_NSY_INS5_IJS1C_SH_EEENS5_IJSH_SD_EEEEEEENS4_39AutoVectorizingCopyWithAssumedAlignmentILi128EEENS4_14SM90_TMA_STOREES27_S29_S29_EEEvvEEEEvNT_6ParamsE:
[----:B------:R-:W1:Y:S01]  /*0000*/  LDC R1, c[0x0][0x37c] ;  /* 0x0000df00ff017b82 */ /* 0x000e620000000800 */
[----:B------:R-:W2:Y:S01]  /*0010*/  S2R R69, SR_TID.X ;  /* 0x0000000000457919 */ /* 0x000ea20000002100 */
[----:B------:R-:W3:Y:S06]  /*0020*/  LDCU.64 UR6, c[0x0][0x890] ;  /* 0x00011200ff0677ac */ /* 0x000eec0008000a00 */
[----:B------:R-:W4:Y:S01]  /*0030*/  S2UR UR54, SR_CgaCtaId ;  /* 0x00000000003679c3 */ /* 0x000f220000008800 */
[----:B------:R-:W-:Y:S01]  /*0040*/  PRMT R80, RZ, 0x7610, R80 ;  /* 0x00007610ff507816 */ /* 0x000fe20000000050 */
[----:B------:R-:W1:Y:S01]  /*0050*/  LDCU.64 UR52, c[0x0][0x358] ;  /* 0x00006b00ff3477ac */ /* 0x000e620008000a00 */
[----:B------:R-:W-:-:S02]  /*0060*/  ELECT P0, URZ, PT ;  /* 0x0000000000ff782f */ /* 0x000fc40003800000 */
[----:B---3--:R-:W-:-:S04]  /*0070*/  ISETP.NE.U32.AND P1, PT, RZ, UR6, PT ;  /* 0x00000006ff007c0c */ /* 0x008fc8000bf25070 */
[----:B------:R-:W-:Y:S01]  /*0080*/  ISETP.NE.AND.EX P2, PT, RZ, UR7, PT, P1 ;  /* 0x00000007ff007c0c */ /* 0x000fe2000bf45310 */
[----:B----4-:R-:W-:Y:S02]  /*0090*/  ULOP3.LUT UR15, UR54, 0x1, URZ, 0xc0, !UPT ;  /* 0x00000001360f7892 */ /* 0x010fe4000f8ec0ff */
[----:B------:R-:W-:Y:S01]  /*00a0*/  ULOP3.LUT UR12, UR54, 0x1, URZ, 0x3c, !UPT ;  /* 0x00000001360c7892 */ /* 0x000fe2000f8e3cff */
[----:B--2---:R-:W-:-:S05]  /*00b0*/  SHF.R.U32.HI R81, RZ, 0x5, R69 ;  /* 0x00000005ff517819 */ /* 0x004fca0000011645 */
[----:B------:R-:W2:Y:S02]  /*00c0*/  SHFL.IDX PT, R0, R81, RZ, 0x1f ;  /* 0x00001fff51007589 */ /* 0x000ea400000e0000 */
[----:B--2---:R-:W-:Y:S02]  /*00d0*/  R2UR UR11, R0 ;  /* 0x00000000000b72ca */ /* 0x004fe400000e0000 */
[----:B-1----:R-:W-:Y:S05]  /*00e0*/  @P2 BRA `(.L_x_0) ;  /* 0x00000000002c2947 */ /* 0x002fea0003800000 */
[----:B------:R-:W1:Y:S02]  /*00f0*/  LDCU.64 UR4, c[0x0][0x888] ;  /* 0x00011100ff0477ac */ /* 0x000e640008000a00 */
[----:B-1----:R-:W-:-:S04]  /*0100*/  UISETP.NE.U32.AND UP0, UPT, UR4, URZ, UPT ;  /* 0x000000ff0400728c */ /* 0x002fc8000bf05070 */
[----:B------:R-:W-:-:S09]  /*0110*/  UISETP.NE.AND.EX UP0, UPT, UR5, URZ, UPT, UP0 ;  /* 0x000000ff0500728c */ /* 0x000fd2000bf05300 */
[----:B------:R-:W-:Y:S05]  /*0120*/  BRA.U !UP0, `(.L_x_1) ;  /* 0x0000000108107547 */ /* 0x000fea000b800000 */
[----:B------:R-:W1:Y:S02]  /*0130*/  LDC.64 R2, c[0x0][0x888] ;  /* 0x00022200ff027b82 */ /* 0x000e640000000a00 */
[----:B-1----:R1:W5:Y:S01]  /*0140*/  LDG.E R39, desc[UR52][R2.64] ;  /* 0x0000003402277981 */ /* 0x002362000c1e1900 */
[----:B------:R-:W-:Y:S01]  /*0150*/  HFMA2 R80, -RZ, RZ, 0, 5.9604644775390625e-08 ;  /* 0x00000001ff507431 */ /* 0x000fe200000001ff */
[----:B------:R-:W-:Y:S05]  /*0160*/  BRA `(.L_x_0) ;  /* 0x00000000000c7947 */ /* 0x000fea0003800000 */
.L_x_1:
[----:B------:R-:W1:Y:S01]  /*0170*/  LDCU UR4, c[0x0][0x880] ;  /* 0x00011000ff0477ac */ /* 0x000e620008000800 */
[----:B------:R-:W-:Y:S01]  /*0180*/  HFMA2 R80, -RZ, RZ, 0, 5.9604644775390625e-08 ;  /* 0x00000001ff507431 */ /* 0x000fe200000001ff */
[----:B-1----:R-:W-:-:S07]  /*0190*/  MOV R39, UR4 ;  /* 0x0000000400277c02 */ /* 0x002fce0008000f00 */
.L_x_0:
[----:B------:R-:W2:Y:S02]  /*01a0*/  LDCU.64 UR4, c[0x0][0x8b0] ;  /* 0x00011600ff0477ac */ /* 0x000ea40008000a00 */
[----:B--2---:R-:W-:-:S04]  /*01b0*/  UISETP.NE.U32.AND UP0, UPT, UR4, URZ, UPT ;  /* 0x000000ff0400728c */ /* 0x004fc8000bf05070 */
[----:B------:R-:W-:-:S09]  /*01c0*/  UISETP.NE.AND.EX UP0, UPT, UR5, URZ, UPT, UP0 ;  /* 0x000000ff0500728c */ /* 0x000fd2000bf05300 */
[----:B------:R-:W-:Y:S05]  /*01d0*/  BRA.U UP0, `(.L_x_2) ;  /* 0x0000000100247547 */ /* 0x000fea000b800000 */
[----:B------:R-:W2:Y:S02]  /*01e0*/  LDCU.64 UR4, c[0x0][0x8a8] ;  /* 0x00011500ff0477ac */ /* 0x000ea40008000a00 */
[----:B--2---:R-:W-:-:S04]  /*01f0*/  UISETP.NE.U32.AND UP0, UPT, UR4, URZ, UPT ;  /* 0x000000ff0400728c */ /* 0x004fc8000bf05070 */
[----:B------:R-:W-:-:S09]  /*0200*/  UISETP.NE.AND.EX UP0, UPT, UR5, URZ, UPT, UP0 ;  /* 0x000000ff0500728c */ /* 0x000fd2000bf05300 */
[----:B------:R-:W-:Y:S05]  /*0210*/  BRA.U !UP0, `(.L_x_3) ;  /* 0x00000001080c7547 */ /* 0x000fea000b800000 */
[----:B-1----:R-:W1:Y:S02]  /*0220*/  LDC.64 R2, c[0x0][0x8a8] ;  /* 0x00022a00ff027b82 */ /* 0x002e640000000a00 */
[----:B-1----:R2:W5:Y:S01]  /*0230*/  LDG.E R38, desc[UR52][R2.64] ;  /* 0x0000003402267981 */ /* 0x002562000c1e1900 */
[----:B------:R-:W-:Y:S05]  /*0240*/  BRA `(.L_x_2) ;  /* 0x0000000000087947 */ /* 0x000fea0003800000 */
.L_x_3:
[----:B------:R-:W2:Y:S02]  /*0250*/  LDCU UR4, c[0x0][0x8a0] ;  /* 0x00011400ff0477ac */ /* 0x000ea40008000800 */
[----:B--2---:R-:W-:Y:S02]  /*0260*/  MOV R38, UR4 ;  /* 0x0000000400267c02 */ /* 0x004fe40008000f00 */
.L_x_2:
[----:B------:R-:W-:Y:S01]  /*0270*/  IMAD.U32 R0, RZ, RZ, UR11 ;  /* 0x0000000bff007e24 */ /* 0x000fe2000f8e00ff */
[----:B------:R-:W-:Y:S04]  /*0280*/  BSSY.RECONVERGENT B0, `(.L_x_4) ;  /* 0x000000c000007945 */ /* 0x000fe80003800200 */
[C---:B------:R-:W-:Y:S02]  /*0290*/  ISETP.NE.OR P3, PT, R0.reuse, 0x1, !P0 ;  /* 0x000000010000780c */ /* 0x040fe40004765670 */
[----:B------:R-:W-:-:S11]  /*02a0*/  ISETP.NE.OR P2, PT, R0, 0x3, !P0 ;  /* 0x000000030000780c */ /* 0x000fd60004745670 */
[----:B------:R-:W-:Y:S05]  /*02b0*/  @P3 BRA `(.L_x_5) ;  /* 0x0000000000203947 */ /* 0x000fea0003800000 */
[----:B------:R-:W3:Y:S02]  /*02c0*/  LDCU.64 UR4, c[0x0][0x348] ;  /* 0x00006900ff0477ac */ /* 0x000ee40008000a00 */
[----:B---3--:R-:W-:Y:S02]  /*02d0*/  UIADD3 UR8, UP1, UPT, UR4, 0x80, URZ ;  /* 0x0000008004087890 */ /* 0x008fe4000ff3e0ff */
[----:B------:R-:W-:Y:S02]  /*02e0*/  UIADD3 UR4, UP0, UPT, UR4, 0x180, URZ ;  /* 0x0000018004047890 */ /* 0x000fe4000ff1e0ff */
[----:B------:R-:W-:Y:S02]  /*02f0*/  UIADD3.X UR9, UPT, UPT, URZ, UR5, URZ, UP1, !UPT ;  /* 0x00000005ff097290 */ /* 0x000fe40008ffe4ff */
[----:B------:R-:W-:-:S07]  /*0300*/  UIADD3.X UR5, UPT, UPT, URZ, UR5, URZ, UP0, !UPT ;  /* 0x00000005ff057290 */ /* 0x000fce00087fe4ff */
[----:B------:R3:W-:Y:S02]  /*0310*/  UTMACCTL.PF [UR8] ;  /* 0x00000000080079b9 */ /* 0x0007e40008040000 */
[----:B------:R3:W-:Y:S02]  /*0320*/  UTMACCTL.PF [UR4] ;  /* 0x00000000040079b9 */ /* 0x0007e40008040000 */
[----:B---3--:R-:W-:Y:S01]  /*0330*/  NOP ;  /* 0x0000000000007918 */ /* 0x008fe20000000000 */
.L_x_5:
[----:B------:R-:W-:Y:S05]  /*0340*/  BSYNC.RECONVERGENT B0 ;  /* 0x0000000000007941 */ /* 0x000fea0003800200 */
.L_x_4:
[----:B------:R-:W-:Y:S04]  /*0350*/  BSSY.RECONVERGENT B0, `(.L_x_6) ;  /* 0x000000a000007945 */ /* 0x000fe80003800200 */
        /* <DEDUP_REMOVED lines=9> */
.L_x_7:
[----:B------:R-:W-:Y:S05]  /*03f0*/  BSYNC.RECONVERGENT B0 ;  /* 0x0000000000007941 */ /* 0x000fea0003800200 */
.L_x_6:
[----:B------:R-:W3:Y:S01]  /*0400*/  LDCU.64 UR4, c[0x0][0x888] ;  /* 0x00011100ff0477ac */ /* 0x000ee20008000a00 */
[----:B------:R-:W-:Y:S01]  /*0410*/  ISETP.NE.AND.EX P1, PT, RZ, UR7, PT, P1 ;  /* 0x00000007ff007c0c */ /* 0x000fe2000bf25310 */
[----:B------:R-:W-:Y:S01]  /*0420*/  UPLOP3.LUT UP4, UPT, UPT, UPT, UPT, 0x80, 0x8 ;  /* 0x000000000008789c */ /* 0x000fe20003f8f070 */
[----:B---3--:R-:W-:-:S04]  /*0430*/  ISETP.NE.U32.AND P2, PT, RZ, UR4, PT ;  /* 0x00000004ff007c0c */ /* 0x008fc8000bf45070 */
[----:B------:R-:W-:-:S13]  /*0440*/  ISETP.NE.AND.EX P2, PT, RZ, UR5, PT, P2 ;  /* 0x00000005ff007c0c */ /* 0x000fda000bf45320 */
[----:B------:R-:W-:Y:S05]  /*0450*/  @P2 BRA P1, `(.L_x_8) ;  /* 0x0000000000282947 */ /* 0x000fea0000800000 */
[----:B------:R-:W-:Y:S01]  /*0460*/  UISETP.NE.U32.AND UP0, UPT, UR6, URZ, UPT ;  /* 0x000000ff0600728c */ /* 0x000fe2000bf05070 */
[----:B-----5:R-:W-:Y:S01]  /*0470*/  FSETP.NEU.AND P1, PT, R39, RZ, PT ;  /* 0x000000ff2700720b */ /* 0x020fe20003f2d000 */
[----:B------:R-:W-:Y:S02]  /*0480*/  UISETP.NE.U32.AND UP2, UPT, UR4, URZ, UPT ;  /* 0x000000ff0400728c */ /* 0x000fe4000bf45070 */
[----:B------:R-:W-:Y:S02]  /*0490*/  UISETP.NE.AND.EX UP1, UPT, UR7, URZ, UPT, UP0 ;  /* 0x000000ff0700728c */ /* 0x000fe4000bf25300 */
[----:B------:R-:W-:-:S04]  /*04a0*/  UISETP.NE.AND.EX UP0, UPT, UR5, URZ, UPT, UP2 ;  /* 0x000000ff0500728c */ /* 0x000fc8000bf05320 */
[----:B------:R-:W-:-:S04]  /*04b0*/  USEL UR4, URZ, 0xffffffff, UP0 ;  /* 0xffffffffff047887 */ /* 0x000fc80008000000 */
[----:B------:R-:W-:Y:S01]  /*04c0*/  VOTEU.ANY UP0, P1 ;  /* 0x0000000000ff7886 */ /* 0x000fe20000800100 */
[----:B------:R-:W-:-:S04]  /*04d0*/  @!UP1 USEL UR4, URZ, 0xffffffff, UP0 ;  /* 0xffffffffff049887 */ /* 0x000fc80008000000 */
[----:B------:R-:W-:-:S04]  /*04e0*/  ULOP3.LUT UR4, UR4, 0x1, URZ, 0xc0, !UPT ;  /* 0x0000000104047892 */ /* 0x000fc8000f8ec0ff */
[----:B------:R-:W-:-:S11]  /*04f0*/  UISETP.NE.U32.AND UP4, UPT, UR4, 0x1, UPT ;  /* 0x000000010400788c */ /* 0x000fd6000bf85070 */
.L_x_8:
[----:B------:R-:W3:Y:S01]  /*0500*/  SHFL.IDX PT, R0, R81, RZ, 0x1f ;  /* 0x00001fff51007589 */ /* 0x000ee200000e0000 */
[----:B------:R-:W-:-:S04]  /*0510*/  UISETP.NE.AND UP0, UPT, UR11, 0x2, UPT ;  /* 0x000000020b00788c */ /* 0x000fc8000bf05270 */
[----:B------:R-:W-:Y:S02]  /*0520*/  UISETP.EQ.AND UP1, UPT, UR15, URZ, !UP0 ;  /* 0x000000ff0f00728c */ /* 0x000fe4000c722270 */
[----:B------:R-:W-:-:S04]  /*0530*/  USEL UR26, URZ, 0x1, UP0 ;  /* 0x00000001ff1a7887 */ /* 0x000fc80008000000 */
[----:B------:R-:W-:Y:S02]  /*0540*/  PLOP3.LUT P3, PT, P0, PT, UP1, 0x80, 0x8 ;  /* 0x000000000008781c */ /* 0x000fe4000076f018 */
[----:B---3--:R-:W-:-:S13]  /*0550*/  ISETP.NE.AND P1, PT, R0, RZ, PT ;  /* 0x000000ff0000720c */ /* 0x008fda0003f25270 */
[----:B------:R-:W-:Y:S05]  /*0560*/  @P1 BRA `(.L_x_9) ;  /* 0x0000000800801947 */ /* 0x000fea0003800000 */
[----:B------:R-:W-:Y:S01]  /*0570*/  ELECT P1, URZ, PT ;  /* 0x0000000000ff782f */ /* 0x000fe20003820000 */
[----:B------:R-:W-:-:S12]  /*0580*/  BSSY.RECONVERGENT B0, `(.L_x_9) ;  /* 0x000009e000007945 */ /* 0x000fd80003800200 */
[----:B------:R-:W-:Y:S05]  /*0590*/  @!P1 BRA `(.L_x_10) ;  /* 0x0000000800709947 */ /* 0x000fea0003800000 */
[----:B------:R-:W-:Y:S01]  /*05a0*/  UMOV UR6, 0x400 ;  /* 0x0000040000067882 */ /* 0x000fe20000000000 */
[----:B------:R-:W-:Y:S01]  /*05b0*/  UMOV UR5, 0x1 ;  /* 0x0000000100057882 */ /* 0x000fe20000000000 */
[----:B------:R-:W-:Y:S01]  /*05c0*/  UMOV UR4, 0x4 ;  /* 0x0000000400047882 */ /* 0x000fe20000000000 */
[----:B------:R-:W-:Y:S02]  /*05d0*/  ULEA UR6, UR54, UR6, 0x18 ;  /* 0x0000000636067291 */ /* 0x000fe4000f8ec0ff */
[----:B------:R-:W-:-:S04]  /*05e0*/  UIADD3 UR8, UPT, UPT, -UR5, 0x100000, URZ ;  /* 0x0010000005087890 */ /* 0x000fc8000fffe1ff */
[----:B------:R-:W-:Y:S02]  /*05f0*/  USHF.L.U32 UR9, UR8, 0xb, URZ ;  /* 0x0000000b08097899 */ /* 0x000fe400080006ff */
[----:B------:R-:W-:Y:S02]  /*0600*/  USHF.L.U32 UR8, UR8, 0x1, URZ ;  /* 0x0000000108087899 */ /* 0x000fe400080006ff */
[----:B------:R-:W-:-:S04]  /*0610*/  UIADD3 UR4, UPT, UPT, -UR4, 0x100000, URZ ;  /* 0x0010000004047890 */ /* 0x000fc8000fffe1ff */
[----:B------:R-:W-:Y:S02]  /*0620*/  USHF.L.U32 UR5, UR4, 0xb, URZ ;  /* 0x0000000b04057899 */ /* 0x000fe400080006ff */
[----:B------:R-:W-:Y:S01]  /*0630*/  USHF.L.U32 UR4, UR4, 0x1, URZ ;  /* 0x0000000104047899 */ /* 0x000fe200080006ff */
[----:B------:R-:W3:Y:S03]  /*0640*/  FENCE.VIEW.ASYNC.S ;  /* 0x00000000000073c6 */ /* 0x000ee60000000000 */
[----:B---3--:R3:W4:Y:S08]  /*0650*/  SYNCS.EXCH.64 URZ, [UR6], UR8 ;  /* 0x0000000806ff75b2 */ /* 0x0087300008000100 */
[----:B------:R3:W1:Y:S01]  /*0660*/  SYNCS.EXCH.64 URZ, [UR6+0x240], UR4 ;  /* 0x0002400406ff75b2 */ /* 0x0006620008000100 */
        /* <DEDUP_REMOVED lines=141> */
[----:B------:R3:W1:Y:S02]  /*0f40*/  SYNCS.EXCH.64 URZ, [UR6+0x478], UR4 ;  /* 0x0004780406ff75b2 */ /* 0x0006640008000100 */
[----:B---34-:R-:W-:Y:S01]  /*0f50*/  NOP ;  /* 0x0000000000007918 */ /* 0x018fe20000000000 */
.L_x_10:
[----:B------:R-:W-:Y:S05]  /*0f60*/  BSYNC.RECONVERGENT B0 ;  /* 0x0000000000007941 */ /* 0x000fea0003800200 */
.L_x_9:
[----:B------:R-:W3:Y:S01]  /*0f70*/  SHFL.IDX PT, R0, R81, RZ, 0x1f ;  /* 0x00001fff51007589 */ /* 0x000ee200000e0000 */
[----:B------:R-:W-:Y:S01]  /*0f80*/  NOP ;  /* 0x0000000000007918 */ /* 0x000fe20000000000 */
[----:B---3--:R-:W-:-:S13]  /*0f90*/  ISETP.NE.AND P1, PT, R0, 0x1, PT ;  /* 0x000000010000780c */ /* 0x008fda0003f25270 */
[----:B------:R-:W-:Y:S05]  /*0fa0*/  @P1 BRA `(.L_x_11) ;  /* 0x00000000003c1947 */ /* 0x000fea0003800000 */
        /* <DEDUP_REMOVED lines=10> */
[----:B------:R-:W-:Y:S01]  /*1050*/  ELECT P1, URZ, PT ;  /* 0x0000000000ff782f */ /* 0x000fe20003820000 */
[----:B------:R-:W3:Y:S02]  /*1060*/  FENCE.VIEW.ASYNC.S ;  /* 0x00000000000073c6 */ /* 0x000ee40000000000 */
[----:B---3--:R3:W4:Y:S08]  /*1070*/  SYNCS.EXCH.64 URZ, [UR6+0x480], UR8 ;  /* 0x0004800806ff75b2 */ /* 0x0087300008000100 */
[----:B------:R3:W1:Y:S01]  /*1080*/  SYNCS.EXCH.64 URZ, [UR6+0x488], UR4 ;  /* 0x0004880406ff75b2 */ /* 0x0006620008000100 */
[----:B------:R-:W-:Y:S01]  /*1090*/  NOP ;  /* 0x0000000000007918 */ /* 0x000fe20000000000 */
.L_x_11:
[----:B------:R-:W2:Y:S01]  /*10a0*/  SHFL.IDX PT, R0, R81, RZ, 0x1f ;  /* 0x00001fff51007589 */ /* 0x000ea200000e0000 */
[----:B------:R-:W-:Y:S01]  /*10b0*/  NOP ;  /* 0x0000000000007918 */ /* 0x000fe20000000000 */
[----:B--2---:R-:W-:-:S13]  /*10c0*/  ISETP.NE.AND P1, PT, R0, 0x3, PT ;  /* 0x000000030000780c */ /* 0x004fda0003f25270 */
[----:B------:R-:W-:Y:S05]  /*10d0*/  @P1 BRA `(.L_x_12) ;  /* 0x00000000002c1947 */ /* 0x000fea0003800000 */
[----:B---3--:R-:W-:Y:S01]  /*10e0*/  UMOV UR5, 0x400 ;  /* 0x0000040000057882 */ /* 0x008fe20000000000 */
[----:B------:R-:W-:Y:S01]  /*10f0*/  UMOV UR4, 0x20 ;  /* 0x0000002000047882 */ /* 0x000fe20000000000 */
[----:B------:R-:W-:Y:S02]  /*1100*/  ULEA UR5, UR54, UR5, 0x18 ;  /* 0x0000000536057291 */ /* 0x000fe4000f8ec0ff */
[----:B------:R-:W-:-:S04]  /*1110*/  UIADD3 UR6, UPT, UPT, -UR4, 0x100000, URZ ;  /* 0x0010000004067890 */ /* 0x000fc8000fffe1ff */
[----:B------:R-:W-:Y:S02]  /*1120*/  USHF.L.U32 UR7, UR6, 0xb, URZ ;  /* 0x0000000b06077899 */ /* 0x000fe400080006ff */
[----:B------:R-:W-:Y:S01]  /*1130*/  USHF.L.U32 UR6, UR6, 0x1, URZ ;  /* 0x0000000106067899 */ /* 0x000fe200080006ff */
[----:B------:R-:W-:Y:S01]  /*1140*/  ELECT P1, URZ, PT ;  /* 0x0000000000ff782f */ /* 0x000fe20003820000 */
[----:B------:R-:W2:Y:S10]  /*1150*/  FENCE.VIEW.ASYNC.S ;  /* 0x00000000000073c6 */ /* 0x000eb40000000000 */
[----:B--2---:R2:W3:Y:S01]  /*1160*/  SYNCS.EXCH.64 URZ, [UR5+0x490], UR6 ;  /* 0x0004900605ff75b2 */ /* 0x0044e20008000100 */
[----:B------:R2:W1:Y:S01]  /*1170*/  SYNCS.EXCH.64 URZ, [UR5+0x498], UR6 ;  /* 0x0004980605ff75b2 */ /* 0x0004620008000100 */
[----:B------:R-:W-:Y:S01]  /*1180*/  NOP ;  /* 0x0000000000007918 */ /* 0x000fe20000000000 */
.L_x_12:
[----:B------:R-:W4:Y:S01]  /*1190*/  SHFL.IDX PT, R0, R81, RZ, 0x1f ;  /* 0x00001fff51007589 */ /* 0x000f2200000e0000 */
[----:B------:R-:W-:Y:S01]  /*11a0*/  NOP ;  /* 0x0000000000007918 */ /* 0x000fe20000000000 */
[----:B----4-:R-:W-:-:S13]  /*11b0*/  ISETP.NE.AND P1, PT, R0, 0x4, PT ;  /* 0x000000040000780c */ /* 0x010fda0003f25270 */
[----:B------:R-:W-:Y:S05]  /*11c0*/  @P1 BRA `(.L_x_13) ;  /* 0x0000000000481947 */ /* 0x000fea0003800000 */
[----:B--23--:R-:W-:Y:S01]  /*11d0*/  UMOV UR6, 0x720 ;  /* 0x0000072000067882 */ /* 0x00cfe20000000000 */
[----:B------:R-:W-:Y:S01]  /*11e0*/  UMOV UR5, 0x400 ;  /* 0x0000040000057882 */ /* 0x000fe20000000000 */
[----:B------:R-:W-:Y:S01]  /*11f0*/  USEL UR6, UR6, 0x620, UP4 ;  /* 0x0000062006067887 */ /* 0x000fe2000a000000 */
        /* <DEDUP_REMOVED lines=9> */
[----:B------:R-:W2:Y:S02]  /*1290*/  FENCE.VIEW.ASYNC.S ;  /* 0x00000000000073c6 */ /* 0x000ea40000000000 */
[----:B--2---:R4:W2:Y:S08]  /*12a0*/  SYNCS.EXCH.64 URZ, [UR5+0x4a0], UR8 ;  /* 0x0004a00805ff75b2 */ /* 0x0048b00008000100 */
[----:B------:R4:W3:Y:S01]  /*12b0*/  SYNCS.EXCH.64 URZ, [UR5+0x4b0], UR6 ;  /* 0x0004b00605ff75b2 */ /* 0x0008e20008000100 */
[----:B------:R4:W1:Y:S01]  /*12c0*/  SYNCS.EXCH.64 URZ, [UR5+0x4a8], UR8 ;  /* 0x0004a80805ff75b2 */ /* 0x0008620008000100 */
[----:B------:R4:W1:Y:S02]  /*12d0*/  SYNCS.EXCH.64 URZ, [UR5+0x4b8], UR6 ;  /* 0x0004b80605ff75b2 */ /* 0x0008640008000100 */
[----:B----4-:R-:W-:Y:S01]  /*12e0*/  NOP ;  /* 0x0000000000007918 */ /* 0x010fe20000000000 */
.L_x_13:
[----:B------:R-:W4:Y:S01]  /*12f0*/  SHFL.IDX PT, R0, R81, RZ, 0x1f ;  /* 0x00001fff51007589 */ /* 0x000f2200000e0000 */
[----:B------:R-:W-:Y:S01]  /*1300*/  NOP ;  /* 0x0000000000007918 */ /* 0x000fe20000000000 */
[----:B----4-:R-:W-:-:S13]  /*1310*/  ISETP.NE.AND P1, PT, R0, 0x5, PT ;  /* 0x000000050000780c */ /* 0x010fda0003f25270 */
[----:B------:R-:W-:Y:S05]  /*1320*/  @P1 BRA `(.L_x_14) ;  /* 0x0000000000541947 */ /* 0x000fea0003800000 */
[----:B--23--:R-:W-:Y:S01]  /*1330*/  UMOV UR6, 0x400 ;  /* 0x0000040000067882 */ /* 0x00cfe20000000000 */
        /* <DEDUP_REMOVED lines=14> */
[----:B------:R4:W1:Y:S01]  /*1420*/  SYNCS.EXCH.64 URZ, [UR6+0x4e8], UR4 ;  /* 0x0004e80406ff75b2 */ /* 0x0008620008000100 */
[----:B------:R4:W1:Y:S01]  /*1430*/  SYNCS.EXCH.64 URZ, [UR6+0x4d0], UR8 ;  /* 0x0004d00806ff75b2 */ /* 0x0008620008000100 */
[----:B------:R4:W1:Y:S01]  /*1440*/  SYNCS.EXCH.64 URZ, [UR6+0x4f0], UR4 ;  /* 0x0004f00406ff75b2 */ /* 0x0008620008000100 */
[----:B------:R4:W1:Y:S01]  /*1450*/  SYNCS.EXCH.64 URZ, [UR6+0x4d8], UR8 ;  /* 0x0004d80806ff75b2 */ /* 0x0008620008000100 */
[----:B------:R4:W1:Y:S02]  /*1460*/  SYNCS.EXCH.64 URZ, [UR6+0x4f8], UR4 ;  /* 0x0004f80406ff75b2 */ /* 0x0008640008000100 */
[----:B----4-:R-:W-:Y:S01]  /*1470*/  NOP ;  /* 0x0000000000007918 */ /* 0x010fe20000000000 */
.L_x_14:
[----:B------:R-:W4:Y:S01]  /*1480*/  SHFL.IDX PT, R0, R81, RZ, 0x1f ;  /* 0x00001fff51007589 */ /* 0x000f2200000e0000 */
[----:B------:R-:W-:Y:S01]  /*1490*/  ISETP.NE.OR P0, PT, RZ, UR11, !P0 ;  /* 0x0000000bff007c0c */ /* 0x000fe2000c705670 */
[----:B------:R-:W-:Y:S01]  /*14a0*/  NOP ;  /* 0x0000000000007918 */ /* 0x000fe20000000000 */
[----:B----4-:R-:W-:-:S13]  /*14b0*/  ISETP.NE.AND P1, PT, R0, 0x3, PT ;  /* 0x000000030000780c */ /* 0x010fda0003f25270 */
[----:B------:R-:W-:Y:S05]  /*14c0*/  @P1 BRA `(.L_x_15) ;  /* 0x0000000000341947 */ /* 0x000fea0003800000 */
[----:B--23--:R-:W-:Y:S01]  /*14d0*/  UMOV UR5, 0x400 ;  /* 0x0000040000057882 */ /* 0x00cfe20000000000 */
[----:B------:R-:W-:Y:S01]  /*14e0*/  UMOV UR4, 0x20 ;  /* 0x0000002000047882 */ /* 0x000fe20000000000 */
[----:B------:R-:W-:Y:S02]  /*14f0*/  ULEA UR5, UR54, UR5, 0x18 ;  /* 0x0000000536057291 */ /* 0x000fe4000f8ec0ff */
[----:B------:R-:W-:-:S04]  /*1500*/  UIADD3 UR6, UPT, UPT, -UR4, 0x100000, URZ ;  /* 0x0010000004067890 */ /* 0x000fc8000fffe1ff */
[----:B------:R-:W-:Y:S02]  /*1510*/  USHF.L.U32 UR7, UR6, 0xb, URZ ;  /* 0x0000000b06077899 */ /* 0x000fe400080006ff */
[----:B------:R-:W-:Y:S01]  /*1520*/  USHF.L.U32 UR6, UR6, 0x1, URZ ;  /* 0x0000000106067899 */ /* 0x000fe200080006ff */
[----:B------:R-:W-:Y:S01]  /*1530*/  ELECT P1, URZ, PT ;  /* 0x0000000000ff782f */ /* 0x000fe20003820000 */
[----:B------:R-:W2:Y:S10]  /*1540*/  FENCE.VIEW.ASYNC.S ;  /* 0x00000000000073c6 */ /* 0x000eb40000000000 */
[----:B--2---:R4:W2:Y:S01]  /*1550*/  SYNCS.EXCH.64 URZ, [UR5+0x500], UR6 ;  /* 0x0005000605ff75b2 */ /* 0x0048a20008000100 */
[----:B------:R4:W3:Y:S01]  /*1560*/  SYNCS.EXCH.64 URZ, [UR5+0x510], UR6 ;  /* 0x0005100605ff75b2 */ /* 0x0008e20008000100 */
[----:B------:R4:W1:Y:S01]  /*1570*/  SYNCS.EXCH.64 URZ, [UR5+0x508], UR6 ;  /* 0x0005080605ff75b2 */ /* 0x0008620008000100 */
[----:B------:R4:W1:Y:S02]  /*1580*/  SYNCS.EXCH.64 URZ, [UR5+0x518], UR6 ;  /* 0x0005180605ff75b2 */ /* 0x0008640008000100 */
[----:B----4-:R-:W-:Y:S01]  /*1590*/  NOP ;  /* 0x0000000000007918 */ /* 0x010fe20000000000 */
.L_x_15:
[----:B------:R-:W-:Y:S01]  /*15a0*/  VOTEU.ALL UP0, P0 ;  /* 0x0000000000ff7886 */ /* 0x000fe20000000000 */
[----:B--23--:R-:W-:Y:S01]  /*15b0*/  UMOV UR6, 0x20 ;  /* 0x0000002000067882 */ /* 0x00cfe20000000000 */
[----:B------:R-:W2:Y:S01]  /*15c0*/  LDCU UR5, c[0x0][0x36c] ;  /* 0x00006d80ff0577ac */ /* 0x000ea20008000800 */
[----:B------:R-:W-:Y:S01]  /*15d0*/  NOP ;  /* 0x0000000000007918 */ /* 0x000fe20000000000 */
[----:B------:R-:W-:Y:S01]  /*15e0*/  LOP3.LUT R0, R69, 0x1f, RZ, 0xc0, !PT ;  /* 0x0000001f45007812 */ /* 0x000fe200078ec0ff */
[----:B------:R-:W-:Y:S01]  /*15f0*/  @!UP0 UMOV UR4, 0x400 ;  /* 0x0000040000048882 */ /* 0x000fe20000000000 */
[----:B------:R-:W-:-:S04]  /*1600*/  @!UP0 UIADD3 UR6, UPT, UPT, -UR6, 0x100000, URZ ;  /* 0x0010000006068890 */ /* 0x000fc8000fffe1ff */
[----:B------:R-:W-:Y:S02]  /*1610*/  @!UP0 USHF.L.U32 UR7, UR6, 0xb, URZ ;  /* 0x0000000b06078899 */ /* 0x000fe400080006ff */
[----:B------:R-:W-:Y:S02]  /*1620*/  @!UP0 USHF.L.U32 UR6, UR6, 0x1, URZ ;  /* 0x0000000106068899 */ /* 0x000fe400080006ff */
[----:B------:R-:W-:Y:S01]  /*1630*/  @!UP0 ULEA UR4, UR54, UR4, 0x18 ;  /* 0x0000000436048291 */ /* 0x000fe2000f8ec0ff */
[----:B------:R-:W-:Y:S01]  /*1640*/  VOTEU.ALL UP0, P0 ;  /* 0x0000000000ff7886 */ /* 0x000fe20000000000 */
[----:B------:R-:W-:Y:S02]  /*1650*/  UISETP.NE.AND UP5, UPT, UR11, URZ, UPT ;  /* 0x000000ff0b00728c */ /* 0x000fe4000bfa5270 */
[----:B--2---:R-:W-:Y:S01]  /*1660*/  UISETP.EQ.U32.AND UP6, UPT, UR5, 0x1, UPT ;  /* 0x000000010500788c */ /* 0x004fe2000bfc2070 */
[----:B------:R-:W2:Y:S07]  /*1670*/  FENCE.VIEW.ASYNC.S ;  /* 0x00000000000073c6 */ /* 0x000eae0000000000 */
[----:B--2---:R2:W3:Y:S01]  /*1680*/  @!UP0 SYNCS.EXCH.64 URZ, [UR4+0x520], UR6 ;  /* 0x0005200604ff85b2 */ /* 0x0044e20008000100 */
[----:B------:R-:W-:Y:S05]  /*1690*/  BRA.U !UP6, `(.L_x_16) ;  /* 0x000000010e087547 */ /* 0x000fea000b800000 */
[----:B-1-3--:R-:W-:Y:S01]  /*16a0*/  UCGABAR_ARV ;  /* 0x00000000000079c7 */ /* 0x00afe20008000000 */
[----:B------:R-:W-:Y:S05]  /*16b0*/  BRA `(.L_x_17) ;  /* 0x0000000000047947 */ /* 0x000fea0003800000 */
.L_x_16:
[----:B-1-3--:R-:W-:Y:S01]  /*16c0*/  NOP ;  /* 0x0000000000007918 */ /* 0x00afe20000000000 */
.L_x_17:
[----:B------:R-:W1:Y:S01]  /*16d0*/  S2UR UR10, SR_CTAID.X ;  /* 0x00000000000a79c3 */ /* 0x000e620000002500 */
[----:B------:R-:W-:-:S05]  /*16e0*/  CS2R.32 R3, SR_CgaSize ;  /* 0x0000000000037805 */ /* 0x000fca0000008a00 */
[----:B------:R-:W-:-:S05]  /*16f0*/  IMAD R3, R3, -0xa0, RZ ;  /* 0xffffff6003037824 */ /* 0x000fca00078e02ff */
[----:B------:R-:W-:-:S14]  /*1700*/  R2UR UR5, R3 ;  /* 0x00000000030572ca */ /* 0x000fdc00000e0000 */
[----:B------:R-:W3:Y:S01]  /*1710*/  LDCU UR5, c[0x0][UR5+0x2b0] ;  /* 0x00005600050577ac */ /* 0x000ee20008000800 */
[----:B------:R-:W-:-:S05]  /*1720*/  CS2R.32 R3, SR_CgaSize ;  /* 0x0000000000037805 */ /* 0x000fca0000008a00 */
[----:B------:R-:W-:-:S05]  /*1730*/  IMAD R3, R3, -0xa0, RZ ;  /* 0xffffff6003037824 */ /* 0x000fca00078e02ff */
[----:B--2---:R-:W-:-:S14]  /*1740*/  R2UR UR4, R3 ;  /* 0x00000000030472ca */ /* 0x004fdc00000e0000 */
[----:B------:R-:W2:Y:S01]  /*1750*/  LDCU UR4, c[0x0][UR4+0x2b4] ;  /* 0x00005680040477ac */ /* 0x000ea20008000800 */
[----:B------:R-:W4:Y:S01]  /*1760*/  S2UR UR51, SR_CTAID.Y ;  /* 0x00000000003379c3 */ /* 0x000f220000002600 */
[----:B------:R-:W-:-:S05]  /*1770*/  CS2R.32 R3, SR_CgaSize ;  /* 0x0000000000037805 */ /* 0x000fca0000008a00 */
[----:B------:R-:W-:-:S05]  /*1780*/  IMAD R3, R3, -0xa0, RZ ;  /* 0xffffff6003037824 */ /* 0x000fca00078e02ff */
[----:B------:R-:W-:-:S14]  /*1790*/  R2UR UR6, R3 ;  /* 0x00000000030672ca */ /* 0x000fdc00000e0000 */
[----:B------:R-:W2:Y:S01]  /*17a0*/  LDCU UR6, c[0x0][UR6+0x2a0] ;  /* 0x00005400060677ac */ /* 0x000ea20008000800 */
[----:B------:R-:W-:Y:S01]  /*17b0*/  UISETP.GT.U32.AND UP0, UPT, UR15, 0xffff, UPT ;  /* 0x0000ffff0f00788c */ /* 0x000fe2000bf04070 */
[----:B------:R-:W2:Y:S01]  /*17c0*/  LDCU UR17, c[0x0][0xb24] ;  /* 0x00016480ff1177ac */ /* 0x000ea20008000800 */
[----:B------:R-:W2:Y:S01]  /*17d0*/  LDCU UR37, c[0x0][0xb24] ;  /* 0x00016480ff2577ac */ /* 0x000ea20008000800 */
[----:B------:R-:W2:Y:S01]  /*17e0*/  LDCU UR16, c[0x0][0xb30] ;  /* 0x00016600ff1077ac */ /* 0x000ea20008000800 */
[----:B-1----:R-:W-:Y:S01]  /*17f0*/  I2FP.F32.U32 R3, UR10 ;  /* 0x0000000a00037c45 */ /* 0x002fe20008201000 */
[----:B------:R-:W-:-:S04]  /*1800*/  USHF.L.U32 UR18, UR54, 0x8, URZ ;  /* 0x0000000836127899 */ /* 0x000fc800080006ff */
[----:B---3--:R-:W-:Y:S01]  /*1810*/  FMUL R3, R3, UR5 ;  /* 0x0000000503037c20 */ /* 0x008fe20008400000 */
[----:B------:R-:W-:-:S05]  /*1820*/  CS2R.32 R2, SR_CgaSize ;  /* 0x0000000000027805 */ /* 0x000fca0000008a00 */
[----:B------:R-:W-:-:S05]  /*1830*/  IMAD R2, R2, -0xa0, RZ ;  /* 0xffffff6002027824 */ /* 0x000fca00078e02ff */
[----:B------:R-:W-:-:S14]  /*1840*/  R2UR UR5, R2 ;  /* 0x00000000020572ca */ /* 0x000fdc00000e0000 */
[----:B------:R-:W1:Y:S01]  /*1850*/  LDCU UR5, c[0x0][UR5+0x2a4] ;  /* 0x00005480050577ac */ /* 0x000e620008000800 */
[----:B----4-:R-:W-:Y:S01]  /*1860*/  I2FP.F32.U32 R2, UR51 ;  /* 0x0000003300027c45 */ /* 0x010fe20008201000 */
[----:B------:R-:W-:Y:S01]  /*1870*/  UMOV UR13, 0x55 ;  /* 0x00000055000d7882 */ /* 0x000fe20000000000 */
[----:B------:R-:W3:Y:S03]  /*1880*/  F2I.U32.TRUNC.NTZ R3, R3 ;  /* 0x0000000300037305 */ /* 0x000ee6000020f000 */
[----:B--2---:R-:W-:Y:S01]  /*1890*/  FMUL R2, R2, UR4 ;  /* 0x0000000402027c20 */ /* 0x004fe20008400000 */
[----:B------:R-:W-:-:S04]  /*18a0*/  USEL UR4, UR15, 0xffff, !UP0 ;  /* 0x0000ffff0f047887 */ /* 0x000fc8000c000000 */
[----:B------:R-:W-:Y:S01]  /*18b0*/  ULOP3.LUT UR4, UR4, 0xffff, URZ, 0xc0, !UPT ;  /* 0x0000ffff04047892 */ /* 0x000fe2000f8ec0ff */
[----:B------:R-:W2:Y:S01]  /*18c0*/  F2I.U32.TRUNC.NTZ R2, R2 ;  /* 0x0000000200027305 */ /* 0x000ea2000020f000 */
[----:B---3--:R-:W-:Y:S02]  /*18d0*/  R2UR UR49, R3 ;  /* 0x00000000033172ca */ /* 0x008fe400000e0000 */
[----:B------:R-:W-:Y:S02]  /*18e0*/  PRMT R3, RZ, 0x7610, R3 ;  /* 0x00007610ff037816 */ /* 0x000fe40000000003 */
[----:B--2---:R-:W-:Y:S02]  /*18f0*/  R2UR UR48, R2 ;  /* 0x00000000023072ca */ /* 0x004fe400000e0000 */
[----:B------:R-:W-:-:S07]  /*1900*/  PRMT R2, RZ, 0x7610, R2 ;  /* 0x00007610ff027816 */ /* 0x000fce0000000002 */
[----:B------:R-:W-:-:S04]  /*1910*/  UIADD3 UR49, UPT, UPT, -UR49, URZ, URZ ;  /* 0x000000ff31317290 */ /* 0x000fc8000fffe1ff */
[----:B------:R-:W-:Y:S02]  /*1920*/  UIMAD UR49, UR6, UR49, UR10 ;  /* 0x00000031063172a4 */ /* 0x000fe4000f8e020a */
[----:B------:R-:W-:-:S04]  /*1930*/  UIADD3 UR48, UPT, UPT, -UR48, URZ, URZ ;  /* 0x000000ff30307290 */ /* 0x000fc8000fffe1ff */
[----:B-1----:R-:W-:Y:S01]  /*1940*/  UIMAD UR48, UR5, UR48, UR51 ;  /* 0x00000030053072a4 */ /* 0x002fe2000f8e0233 */
[----:B------:R-:W-:Y:S11]  /*1950*/  BRA.U UP5, `(.L_x_18) ;  /* 0x00000001055c7547 */ /* 0x000ff6000b800000 */
[----:B------:R-:W-:Y:S02]  /*1960*/  UISETP.GT.U32.AND UP0, UPT, UR49, 0x1, UPT ;  /* 0x000000013100788c */ /* 0x000fe4000bf04070 */
[----:B------:R-:W-:Y:S02]  /*1970*/  ULOP3.LUT UR5, UR49, 0xfffffffe, URZ, 0xc0, !UPT ;  /* 0xfffffffe31057892 */ /* 0x000fe4000f8ec0ff */
[----:B------:R-:W-:Y:S02]  /*1980*/  UISETP.NE.AND UP3, UPT, UR48, URZ, UP0 ;  /* 0x000000ff3000728c */ /* 0x000fe40008765270 */
[----:B------:R-:W-:Y:S02]  /*1990*/  UISETP.NE.AND UP2, UPT, UR48, 0x1, UP0 ;  /* 0x000000013000788c */ /* 0x000fe40008745270 */
[----:B------:R-:W-:Y:S02]  /*19a0*/  UISETP.NE.AND UP1, UPT, UR48, 0x2, UP0 ;  /* 0x000000023000788c */ /* 0x000fe40008725270 */
[----:B------:R-:W-:-:S02]  /*19b0*/  UISETP.NE.AND UP0, UPT, UR48, 0x3, UP0 ;  /* 0x000000033000788c */ /* 0x000fc40008705270 */
[----:B------:R-:W-:Y:S02]  /*19c0*/  USEL UR7, URZ, 0x1, UP3 ;  /* 0x00000001ff077887 */ /* 0x000fe40009800000 */
[----:B------:R-:W-:Y:S02]  /*19d0*/  USEL UR6, URZ, 0x4, UP2 ;  /* 0x00000004ff067887 */ /* 0x000fe40009000000 */
[----:B------:R-:W-:Y:S02]  /*19e0*/  USEL UR14, URZ, 0x10, UP1 ;  /* 0x00000010ff0e7887 */ /* 0x000fe40008800000 */
[----:B------:R-:W-:Y:S02]  /*19f0*/  USEL UR9, URZ, 0x40, UP0 ;  /* 0x00000040ff097887 */ /* 0x000fe40008000000 */
[----:B------:R-:W-:Y:S02]  /*1a00*/  USEL UR8, URZ, 0x2, UP3 ;  /* 0x00000002ff087887 */ /* 0x000fe40009800000 */
[----:B------:R-:W-:-:S02]  /*1a10*/  UIADD3 UR14, UPT, UPT, UR14, UR6, UR7 ;  /* 0x000000060e0e7290 */ /* 0x000fc4000fffe007 */
[----:B------:R-:W-:Y:S02]  /*1a20*/  USEL UR6, URZ, 0x20, UP1 ;  /* 0x00000020ff067887 */ /* 0x000fe40008800000 */
[----:B------:R-:W-:Y:S02]  /*1a30*/  USEL UR7, URZ, 0x8, UP2 ;  /* 0x00000008ff077887 */ /* 0x000fe40009000000 */
[----:B------:R-:W-:Y:S02]  /*1a40*/  UIADD3 UR8, UPT, UPT, UR8, UR9, UR14 ;  /* 0x0000000908087290 */ /* 0x000fe4000fffe00e */
[----:B------:R-:W-:Y:S02]  /*1a50*/  ULEA UR5, UR48, UR5, 0x1 ;  /* 0x0000000530057291 */ /* 0x000fe4000f8e08ff */
[----:B------:R-:W-:Y:S02]  /*1a60*/  USEL UR9, URZ, 0x80, UP0 ;  /* 0x00000080ff097887 */ /* 0x000fe40008000000 */
[----:B------:R-:W-:-:S03]  /*1a70*/  UIADD3 UR7, UPT, UPT, UR6, UR7, UR8 ;  /* 0x0000000706077290 */ /* 0x000fc6000fffe008 */
[----:B------:R-:W-:Y:S01]  /*1a80*/  UMOV UR6, 0x3 ;  /* 0x0000000300067882 */ /* 0x000fe20000000000 */
[----:B------:R-:W-:Y:S02]  /*1a90*/  UIADD3 UR7, UPT, UPT, UR7, UR9, URZ ;  /* 0x0000000907077290 */ /* 0x000fe4000fffe0ff */
[----:B------:R-:W-:-:S04]  /*1aa0*/  USHF.L.U32 UR5, UR6, UR5, URZ ;  /* 0x0000000506057299 */ /* 0x000fc800080006ff */
[----:B------:R-:W-:Y:S02]  /*1ab0*/  MOV R3, UR7 ;  /* 0x0000000700037c02 */ /* 0x000fe40008000f00 */
[----:B------:R-:W-:-:S07]  /*1ac0*/  MOV R2, UR5 ;  /* 0x0000000500027c02 */ /* 0x000fce0008000f00 */
.L_x_18:
[----:B------:R-:W1:Y:S01]  /*1ad0*/  S2UR UR36, SR_CTAID.Z ;  /* 0x00000000002479c3 */ /* 0x000e620000002700 */
[----:B------:R-:W-:Y:S02]  /*1ae0*/  UISETP.GE.AND UP0, UPT, UR17, 0x1, UPT ;  /* 0x000000011100788c */ /* 0x000fe4000bf06270 */
[----:B------:R-:W-:Y:S02]  /*1af0*/  UISETP.NE.AND UP3, UPT, UR11, 0x2, UPT ;  /* 0x000000020b00788c */ /* 0x000fe4000bf65270 */
[----:B------:R-:W-:Y:S02]  /*1b00*/  ULOP3.LUT UR14, UR18, 0x600, URZ, 0xc0, !UPT ;  /* 0x00000600120e7892 */ /* 0x000fe4000f8ec0ff */
[----:B------:R-:W-:Y:S01]  /*1b10*/  USHF.L.U32 UR13, UR13, UR4, URZ ;  /* 0x000000040d0d7299 */ /* 0x000fe200080006ff */
[----:B------:R-:W-:Y:S02]  /*1b20*/  UMOV UR50, UR10 ;  /* 0x0000000a00327c82 */ /* 0x000fe40008000000 */
[----:B------:R-:W-:Y:S09]  /*1b30*/  BRA.U !UP0, `(.L_x_19) ;  /* 0x0000000108b87547 */ /* 0x000ff2000b800000 */
[----:B------:R-:W2:Y:S01]  /*1b40*/  LDCU.128 UR4, c[0x0][0xb10] ;  /* 0x00016200ff0477ac */ /* 0x000ea20008000c00 */
[----:B------:R-:W3:Y:S01]  /*1b50*/  LDCU UR20, c[0x0][0x370] ;  /* 0x00006e00ff1477ac */ /* 0x000ee20008000800 */
[----:B------:R-:W4:Y:S01]  /*1b60*/  LDCU UR19, c[0x0][0x374] ;  /* 0x00006e80ff1377ac */ /* 0x000f220008000800 */
[----:B------:R-:W1:Y:S01]  /*1b70*/  LDCU UR50, c[0x0][0xb0c] ;  /* 0x00016180ff3277ac */ /* 0x000e620008000800 */
[----:B------:R-:W3:Y:S01]  /*1b80*/  LDCU UR18, c[0x0][0xb20] ;  /* 0x00016400ff1277ac */ /* 0x000ee20008000800 */
[----:B------:R-:W3:Y:S01]  /*1b90*/  LDCU.64 UR8, c[0x0][0xb28] ;  /* 0x00016500ff0877ac */ /* 0x000ee20008000a00 */
[----:B--2---:R-:W-:Y:S02]  /*1ba0*/  UISETP.NE.AND UP0, UPT, UR6, 0x1, UPT ;  /* 0x000000010600788c */ /* 0x004fe4000bf05270 */
[----:B----4-:R-:W-:Y:S02]  /*1bb0*/  UIMAD.WIDE.U32 UR24, UR19, UR7, URZ ;  /* 0x00000007131872a5 */ /* 0x010fe4000f8e00ff */
[----:B------:R-:W-:-:S02]  /*1bc0*/  UISETP.NE.AND UP2, UPT, UR17, 0x1, UPT ;  /* 0x000000011100788c */ /* 0x000fc4000bf45270 */
[----:B-1----:R-:W-:Y:S02]  /*1bd0*/  UISETP.NE.AND UP1, UPT, UR50, 0x1, UPT ;  /* 0x000000013200788c */ /* 0x002fe4000bf25270 */
[----:B------:R-:W-:Y:S02]  /*1be0*/  UIMAD.WIDE.U32 UR28, UR51, UR7, URZ ;  /* 0x00000007331c72a5 */ /* 0x000fe4000f8e00ff */
[----:B---3--:R-:W-:Y:S01]  /*1bf0*/  UIMAD.WIDE.U32 UR22, UR20, UR4, URZ ;  /* 0x00000004141672a5 */ /* 0x008fe2000f8e00ff */
[----:B------:R-:W-:Y:S01]  /*1c00*/  UMOV UR7, UR25 ;  /* 0x0000001900077c82 */ /* 0x000fe20008000000 */
[----:B------:R-:W-:Y:S02]  /*1c10*/  UIMAD.WIDE.U32 UR24, UR10, UR4, URZ ;  /* 0x000000040a1872a5 */ /* 0x000fe4000f8e00ff */
[----:B------:R-:W-:-:S03]  /*1c20*/  @UP0 USHF.R.U32.HI UR19, URZ, UR18, UR7 ;  /* 0x00000012ff130299 */ /* 0x000fc60008011607 */
[----:B------:R-:W-:Y:S02]  /*1c30*/  @UP1 USHF.R.U32.HI UR20, URZ, UR5, UR23 ;  /* 0x00000005ff141299 */ /* 0x000fe40008011617 */
[----:B------:R-:W-:Y:S02]  /*1c40*/  UIMAD.WIDE.U32 UR22, UR19, UR8, URZ ;  /* 0x00000008131672a5 */ /* 0x000fe4000f8e00ff */
[----:B------:R-:W-:Y:S02]  /*1c50*/  USHF.R.U32.HI UR29, URZ, UR18, UR29 ;  /* 0x00000012ff1d7299 */ /* 0x000fe4000801161d */
[----:B------:R-:W-:Y:S02]  /*1c60*/  UIMAD.WIDE.U32 UR30, UR20, UR8, URZ ;  /* 0x00000008141e72a5 */ /* 0x000fe4000f8e00ff */
[----:B------:R-:W-:Y:S02]  /*1c70*/  @UP2 USHF.R.U32.HI UR19, URZ, UR9, UR23 ;  /* 0x00000009ff132299 */ /* 0x000fe40008011617 */
[----:B------:R-:W-:-:S02]  /*1c80*/  USHF.R.U32.HI UR25, URZ, UR5, UR25 ;  /* 0x00000005ff197299 */ /* 0x000fc40008011619 */
[----:B------:R-:W-:Y:S02]  /*1c90*/  USEL UR29, UR51, UR29, !UP0 ;  /* 0x0000001d331d7287 */ /* 0x000fe4000c000000 */
[----:B------:R-:W-:Y:S02]  /*1ca0*/  @UP2 USHF.R.U32.HI UR20, URZ, UR9, UR31 ;  /* 0x00000009ff142299 */ /* 0x000fe4000801161f */
[----:B------:R-:W-:Y:S02]  /*1cb0*/  UIMAD UR19, UR19, UR17, URZ ;  /* 0x00000011131372a4 */ /* 0x000fe4000f8e02ff */
[----:B------:R-:W-:Y:S02]  /*1cc0*/  USEL UR25, UR10, UR25, !UP1 ;  /* 0x000000190a197287 */ /* 0x000fe4000c800000 */
[----:B------:R-:W-:Y:S02]  /*1cd0*/  UIMAD UR4, UR20, UR17, URZ ;  /* 0x00000011140472a4 */ /* 0x000fe4000f8e02ff */
[----:B------:R-:W-:-:S02]  /*1ce0*/  UISETP.GE.AND UP0, UPT, UR29, UR19, UPT ;  /* 0x000000131d00728c */ /* 0x000fc4000bf06270 */
[----:B------:R-:W-:Y:S02]  /*1cf0*/  UIMAD.WIDE.U32 UR22, UR29, UR8, URZ ;  /* 0x000000081d1672a5 */ /* 0x000fe4000f8e00ff */
[----:B------:R-:W-:Y:S02]  /*1d00*/  UISETP.GE.OR UP0, UPT, UR25, UR4, UP0 ;  /* 0x000000041900728c */ /* 0x000fe40008706670 */
[----:B------:R-:W-:Y:S02]  /*1d10*/  USHF.R.U32.HI UR4, URZ, UR9, UR23 ;  /* 0x00000009ff047299 */ /* 0x000fe40008011617 */
[----:B------:R-:W-:Y:S02]  /*1d20*/  UIMAD.WIDE.U32 UR18, UR25, UR8, URZ ;  /* 0x00000008191272a5 */ /* 0x000fe4000f8e00ff */
[----:B------:R-:W-:Y:S02]  /*1d30*/  USEL UR4, UR29, UR4, !UP2 ;  /* 0x000000041d047287 */ /* 0x000fe4000d000000 */
[----:B------:R-:W-:-:S02]  /*1d40*/  UIADD3 UR5, UPT, UPT, -UR29, URZ, URZ ;  /* 0x000000ff1d057290 */ /* 0x000fc4000fffe1ff */
[----:B------:R-:W-:Y:S02]  /*1d50*/  UIADD3 UR8, UPT, UPT, -UR4, URZ, URZ ;  /* 0x000000ff04087290 */ /* 0x000fe4000fffe1ff */
[----:B------:R-:W-:Y:S02]  /*1d60*/  @!UP0 USHF.R.U32.HI UR9, URZ, UR9, UR19 ;  /* 0x00000009ff098299 */ /* 0x000fe40008011613 */
[----:B------:R-:W-:Y:S02]  /*1d70*/  UIMAD UR8, UR17, UR8, UR29 ;  /* 0x00000008110872a4 */ /* 0x000fe4000f8e021d */
[----:B------:R-:W-:Y:S02]  /*1d80*/  @!UP0 USEL UR9, UR25, UR9, !UP2 ;  /* 0x0000000919098287 */ /* 0x000fe4000d000000 */
[----:B------:R-:W-:Y:S02]  /*1d90*/  UIADD3 UR7, UPT, UPT, -UR25, URZ, URZ ;  /* 0x000000ff19077290 */ /* 0x000fe4000fffe1ff */
[----:B------:R-:W-:-:S02]  /*1da0*/  @!UP0 UIMAD UR8, UR8, UR20, UR9 ;  /* 0x00000014080882a4 */ /* 0x000fc4000f8e0209 */
[----:B------:R-:W-:Y:S02]  /*1db0*/  @!UP0 UIADD3 UR4, UPT, UPT, UR4, -UR9, URZ ;  /* 0x8000000904048290 */ /* 0x000fe4000fffe0ff */
[----:B------:R-:W-:Y:S02]  /*1dc0*/  UIMAD UR5, UR6, UR5, UR51 ;  /* 0x00000005060572a4 */ /* 0x000fe4000f8e0233 */
[----:B------:R-:W-:Y:S02]  /*1dd0*/  @!UP0 UIMAD UR29, UR4, UR17, UR25 ;  /* 0x00000011041d82a4 */ /* 0x000fe4000f8e0219 */
[----:B------:R-:W-:Y:S01]  /*1de0*/  UIMAD UR7, UR50, UR7, UR10 ;  /* 0x00000007320772a4 */ /* 0x000fe2000f8e020a */
[----:B------:R-:W-:Y:S01]  /*1df0*/  @!UP0 UMOV UR25, UR8 ;  /* 0x0000000800198c82 */ /* 0x000fe20008000000 */
[----:B------:R-:W-:Y:S02]  /*1e00*/  UIMAD UR51, UR29, UR6, UR5 ;  /* 0x000000061d3372a4 */ /* 0x000fe4000f8e0205 */
[----:B------:R-:W-:-:S12]  /*1e10*/  UIMAD UR50, UR25, UR50, UR7 ;  /* 0x00000032193272a4 */ /* 0x000fd8000f8e0207 */
.L_x_19:
[----:B------:R-:W-:-:S09]  /*1e20*/  UISETP.NE.AND UP0, UPT, UR16, 0x1, UPT ;  /* 0x000000011000788c */ /* 0x000fd2000bf05270 */
[----:B------:R-:W-:Y:S05]  /*1e30*/  BRA.U UP0, `(.L_x_20) ;  /* 0x0000000100407547 */ /* 0x000fea000b800000 */
[----:B------:R-:W2:Y:S01]  /*1e40*/  LDCU.128 UR4, c[0x0][0xb10] ;  /* 0x00016200ff0477ac */ /* 0x000ea20008000c00 */
[----:B------:R-:W3:Y:S01]  /*1e50*/  LDCU UR9, c[0x0][0xb0c] ;  /* 0x00016180ff0977ac */ /* 0x000ee20008000800 */
[----:B------:R-:W4:Y:S01]  /*1e60*/  LDCU UR8, c[0x0][0xb20] ;  /* 0x00016400ff0877ac */ /* 0x000f220008000800 */
[----:B--2---:R-:W-:Y:S02]  /*1e70*/  UIMAD.WIDE.U32 UR18, UR50, UR4, URZ ;  /* 0x00000004321272a5 */ /* 0x004fe4000f8e00ff */
[----:B------:R-:W-:Y:S02]  /*1e80*/  UIMAD.WIDE.U32 UR16, UR51, UR7, URZ ;  /* 0x00000007331072a5 */ /* 0x000fe4000f8e00ff */
[----:B---3--:R-:W-:Y:S02]  /*1e90*/  UISETP.NE.AND UP1, UPT, UR9, 0x1, UPT ;  /* 0x000000010900788c */ /* 0x008fe4000bf25270 */
[----:B------:R-:W-:Y:S01]  /*1ea0*/  UISETP.NE.AND UP0, UPT, UR6, 0x1, UPT ;  /* 0x000000010600788c */ /* 0x000fe2000bf05270 */
[----:B------:R-:W-:Y:S01]  /*1eb0*/  UMOV UR7, UR19 ;  /* 0x0000001300077c82 */ /* 0x000fe20008000000 */
[----:B----4-:R-:W-:-:S02]  /*1ec0*/  USHF.R.U32.HI UR8, URZ, UR8, UR17 ;  /* 0x00000008ff087299 */ /* 0x010fc40008011611 */
[----:B------:R-:W-:Y:S02]  /*1ed0*/  USHF.R.U32.HI UR5, URZ, UR5, UR7 ;  /* 0x00000005ff057299 */ /* 0x000fe40008011607 */
[----:B------:R-:W-:Y:S02]  /*1ee0*/  USEL UR8, UR51, UR8, !UP0 ;  /* 0x0000000833087287 */ /* 0x000fe4000c000000 */
[----:B------:R-:W-:-:S04]  /*1ef0*/  USEL UR5, UR50, UR5, !UP1 ;  /* 0x0000000532057287 */ /* 0x000fc8000c800000 */
[----:B------:R-:W-:Y:S02]  /*1f00*/  UIADD3 UR4, UPT, UPT, -UR8, UR5, URZ ;  /* 0x0000000508047290 */ /* 0x000fe4000fffe1ff */
[----:B------:R-:W-:Y:S02]  /*1f10*/  UIADD3 UR5, UPT, UPT, UR8, -UR5, URZ ;  /* 0x8000000508057290 */ /* 0x000fe4000fffe0ff */
[----:B------:R-:W-:Y:S02]  /*1f20*/  UIMAD UR51, UR4, UR6, UR51 ;  /* 0x00000006043372a4 */ /* 0x000fe4000f8e0233 */
[----:B------:R-:W-:-:S12]  /*1f30*/  UIMAD UR50, UR5, UR9, UR50 ;  /* 0x00000009053272a4 */ /* 0x000fd8000f8e0232 */
.L_x_20:
[----:B------:R-:W-:Y:S05]  /*1f40*/  BRA.U !UP6, `(.L_x_21) ;  /* 0x000000010e0c7547 */ /* 0x000fea000b800000 */
[----:B------:R-:W-:Y:S01]  /*1f50*/  UCGABAR_WAIT ;  /* 0x0000000000007dc7 */ /* 0x000fe20008000000 */
[----:B------:R-:W-:Y:S01]  /*1f60*/  CCTL.IVALL ;  /* 0x00000000ff00798f */ /* 0x000fe20002000000 */
[----:B------:R-:W-:Y:S05]  /*1f70*/  BRA `(.L_x_22) ;  /* 0x0000000000047947 */ /* 0x000fea0003800000 */
.L_x_21:
[----:B------:R-:W-:Y:S06]  /*1f80*/  BAR.SYNC.DEFER_BLOCKING 0x0 ;  /* 0x0000000000007b1d */ /* 0x000fec0000010000 */
.L_x_22:
[----:B------:R-:W-:Y:S05]  /*1f90*/  BRA.U UP3, `(.L_x_23) ;  /* 0x0000003903407547 */ /* 0x000fea000b800000 */
[----:B------:R-:W2:Y:S01]  /*1fa0*/  LDCU UR4, c[0x0][0x38c] ;  /* 0x00007180ff0477ac */ /* 0x000ea20008000800 */
[----:B------:R-:W-:Y:S01]  /*1fb0*/  PLOP3.LUT P1, PT, PT, PT, UP4, 0x80, 0x8 ;  /* 0x000000000008781c */ /* 0x000fe20003f2f048 */
[----:B------:R-:W-:Y:S01]  /*1fc0*/  IMAD.MOV.U32 R12, RZ, RZ, 0x1 ;  /* 0x00000001ff0c7424 */ /* 0x000fe200078e00ff */
[----:B------:R-:W-:Y:S01]  /*1fd0*/  ISETP.NE.AND P2, PT, R0, RZ, P3 ;  /* 0x000000ff0000720c */ /* 0x000fe20001f45270 */
[----:B------:R-:W-:Y:S01]  /*1fe0*/  USHF.L.U32 UR30, UR10, 0x6, URZ ;  /* 0x000000060a1e7899 */ /* 0x000fe200080006ff */
[----:B------:R-:W-:Y:S01]  /*1ff0*/  PLOP3.LUT P1, PT, P1, PT, PT, 0x8, 0x80 ;  /* 0x000000000080781c */ /* 0x000fe20000f2e170 */
[----:B------:R-:W-:Y:S01]  /*2000*/  UMOV UR15, 0x400 ;  /* 0x00000400000f7882 */ /* 0x000fe20000000000 */
[----:B------:R-:W-:Y:S01]  /*2010*/  USHF.L.U32 UR18, UR10, 0x5, URZ ;  /* 0x000000050a127899 */ /* 0x000fe200080006ff */
[----:B------:R-:W-:Y:S01]  /*2020*/  CS2R R10, SRZ ;  /* 0x00000000000a7805 */ /* 0x000fe2000001ff00 */
[----:B------:R-:W-:Y:S01]  /*2030*/  UISETP.NE.AND UP1, UPT, UR11, URZ, UPT ;  /* 0x000000ff0b00728c */ /* 0x000fe2000bf25270 */
[----:B------:R-:W-:Y:S01]  /*2040*/  IMAD.MOV.U32 R9, RZ, RZ, RZ ;  /* 0x000000ffff097224 */ /* 0x000fe200078e00ff */
[----:B------:R-:W-:Y:S01]  /*2050*/  ULEA UR15, UR54, UR15, 0x18 ;  /* 0x0000000f360f7291 */ /* 0x000fe2000f8ec0ff */
[----:B------:R-:W-:Y:S01]  /*2060*/  IMAD.MOV.U32 R8, RZ, RZ, 0x1 ;  /* 0x00000001ff087424 */ /* 0x000fe200078e00ff */
[----:B------:R-:W-:Y:S01]  /*2070*/  ULOP3.LUT UR30, UR30, 0x40, URZ, 0xc0, !UPT ;  /* 0x000000401e1e7892 */ /* 0x000fe2000f8ec0ff */
[----:B------:R-:W3:Y:S01]  /*2080*/  LDCU UR17, c[0x0][0x370] ;  /* 0x00006e00ff1177ac */ /* 0x000ee20008000800 */
[----:B--2---:R-:W-:-:S02]  /*2090*/  UIADD3 UR21, UPT, UPT, UR4, 0x1f, URZ ;  /* 0x0000001f04157890 */ /* 0x004fc4000fffe0ff */
[----:B------:R-:W-:Y:S02]  /*20a0*/  UIADD3 UR19, UPT, UPT, UR4, 0x3e, URZ ;  /* 0x0000003e04137890 */ /* 0x000fe4000fffe0ff */
[----:B------:R-:W-:Y:S02]  /*20b0*/  USHF.R.S32.HI UR5, URZ, 0x1f, UR21 ;  /* 0x0000001fff057899 */ /* 0x000fe40008011415 */
[----:B------:R-:W-:Y:S02]  /*20c0*/  UIADD3 UR4, UPT, UPT, UR4, -0x1, URZ ;  /* 0xffffffff04047890 */ /* 0x000fe4000fffe0ff */
[----:B------:R-:W-:Y:S02]  /*20d0*/  ULEA.HI UR21, UR5, UR21, URZ, 0x5 ;  /* 0x0000001505157291 */ /* 0x000fe4000f8f28ff */
[----:B------:R-:W-:Y:S02]  /*20e0*/  UISETP.GE.U32.AND UP2, UPT, UR4, -0x3f, UPT ;  /* 0xffffffc10400788c */ /* 0x000fe4000bf46070 */
[----:B------:R-:W-:Y:S01]  /*20f0*/  USHF.R.S32.HI UR21, URZ, 0x5, UR21 ;  /* 0x00000005ff157899 */ /* 0x000fe20008011415 */
[----:B------:R-:W2:Y:S03]  /*2100*/  LDCU.64 UR22, c[0x0][0x348] ;  /* 0x00006900ff1677ac */ /* 0x000ea60008000a00 */
[----:B------:R-:W-:Y:S01]  /*2110*/  UISETP.LT.U32.AND UP0, UPT, UR21, 0x48, UPT ;  /* 0x000000481500788c */ /* 0x000fe2000bf01070 */
[----:B------:R-:W4:Y:S03]  /*2120*/  LDCU UR16, c[0x0][0x374] ;  /* 0x00006e80ff1077ac */ /* 0x000f260008000800 */
[----:B------:R-:W-:-:S02]  /*2130*/  USEL UR20, UR21, 0x48, UP0 ;  /* 0x0000004815147887 */ /* 0x000fc40008000000 */
[----:B------:R-:W-:Y:S02]  /*2140*/  ULOP3.LUT UR18, UR18, 0x20, URZ, 0xc0, !UPT ;  /* 0x0000002012127892 */ /* 0x000fe4000f8ec0ff */
[----:B------:R-:W-:Y:S02]  /*2150*/  UIADD3 UR25, UPT, UPT, UR20, -0x1, URZ ;  /* 0xffffffff14197890 */ /* 0x000fe4000fffe0ff */
[----:B------:R-:W-:Y:S02]  /*2160*/  @UP2 UIADD3 UR25, UPT, UPT, UR20, URZ, URZ ;  /* 0x000000ff14192290 */ /* 0x000fe4000fffe0ff */
[----:B------:R-:W-:Y:S02]  /*2170*/  USEL UR26, UR26, 0x2, UP1 ;  /* 0x000000021a1a7887 */ /* 0x000fe40008800000 */
[----:B------:R-:W-:Y:S02]  /*2180*/  UIADD3 UR24, UPT, UPT, UR25, 0x1, URZ ;  /* 0x0000000119187890 */ /* 0x000fe4000fffe0ff */
[----:B------:R-:W-:-:S02]  /*2190*/  UIADD3 UR38, UPT, UPT, UR15, 0x2800, UR14 ;  /* 0x000028000f267890 */ /* 0x000fc4000fffe00e */
[----:B------:R-:W-:Y:S02]  /*21a0*/  ULEA.HI UR30, UR14, UR30, URZ, 0x1b ;  /* 0x0000001e0e1e7291 */ /* 0x000fe4000f8fd8ff */
[----:B------:R-:W-:Y:S02]  /*21b0*/  UIADD3 UR31, UPT, UPT, UR21, -UR20, URZ ;  /* 0x80000014151f7290 */ /* 0x000fe4000fffe0ff */
[----:B------:R-:W-:Y:S01]  /*21c0*/  UIADD3 UR25, UPT, UPT, -UR25, URZ, URZ ;  /* 0x000000ff19197290 */ /* 0x000fe2000fffe1ff */
[----:B--234-:R-:W-:-:S11]  /*21d0*/  UMOV UR29, URZ ;  /* 0x000000ff001d7c82 */ /* 0x01cfd60008000000 */
.L_x_43:
[----:B------:R-:W-:-:S09]  /*21e0*/  UISETP.NE.AND UP0, UPT, UR54, URZ, UPT ;  /* 0x000000ff3600728c */ /* 0x000fd2000bf05270 */
[----:B------:R-:W-:Y:S05]  /*21f0*/  BRA.U UP0, `(.L_x_24) ;  /* 0x0000000100287547 */ /* 0x000fea000b800000 */
[----:B------:R-:W-:Y:S02]  /*2200*/  LEA R0, R9, UR15, 0x3 ;  /* 0x0000000f09007c11 */ /* 0x000fe4000f8e18ff */
[----:B------:R-:W-:-:S04]  /*2210*/  SHF.L.U32 R2, R8, 0x1f, RZ ;  /* 0x0000001f08027819 */ /* 0x000fc800000006ff */
[----:B------:R-:W2:Y:S02]  /*2220*/  SYNCS.PHASECHK.TRANS64.TRYWAIT P0, [R0+URZ+0x510], R2 ;  /* 0x00051002000075a7 */ /* 0x000ea400080011ff */
[----:B--2---:R-:W-:Y:S05]  /*2230*/  @!P0 BRA `(.L_x_25) ;  /* 0x0000007400a88947 */ /* 0x004fea0003800000 */
.L_x_182:
[----:B------:R-:W-:Y:S01]  /*2240*/  VIADD R9, R9, 0x1 ;  /* 0x0000000109097836 */ /* 0x000fe20000000000 */
[----:B------:R2:W-:Y:S04]  /*2250*/  SYNCS.ARRIVE.TRANS64.A1T0 RZ, [R0+URZ+0x500], RZ ;  /* 0x000500ff00ff79a7 */ /* 0x0005e800081000ff */
[----:B------:R-:W-:-:S04]  /*2260*/  ISETP.NE.AND P0, PT, R9, 0x2, PT ;  /* 0x000000020900780c */ /* 0x000fc80003f05270 */
[----:B------:R-:W-:Y:S02]  /*2270*/  SEL R9, R9, RZ, P0 ;  /* 0x000000ff09097207 */ /* 0x000fe40000000000 */
[----:B--2---:R-:W-:-:S04]  /*2280*/  SEL R0, RZ, 0x1, P0 ;  /* 0x00000001ff007807 */ /* 0x004fc80000000000 */
[----:B------:R-:W-:-:S07]  /*2290*/  LOP3.LUT R8, R8, R0, RZ, 0x3c, !PT ;  /* 0x0000000008087212 */ /* 0x000fce00078e3cff */
.L_x_24:
[----:B------:R-:W-:Y:S01]  /*22a0*/  UISETP.GE.U32.AND UP0, UPT, UR19, 0x3f, UPT ;  /* 0x0000003f1300788c */ /* 0x000fe2000bf06070 */
[----:B------:R-:W-:Y:S01]  /*22b0*/  SHF.L.U32 R0, R12, 0x1f, RZ ;  /* 0x0000001f0c007819 */ /* 0x000fe200000006ff */
[----:B------:R-:W-:Y:S02]  /*22c0*/  ULEA.HI UR35, UR50, UR50, URZ, 0x1 ;  /* 0x0000003232237291 */ /* 0x000fe4000f8f08ff */
[----:B------:R-:W-:Y:S02]  /*22d0*/  ULEA UR4, UR29, UR15, 0x3 ;  /* 0x0000000f1d047291 */ /* 0x000fe4000f8e18ff */
[----:B------:R-:W-:Y:S02]  /*22e0*/  USHF.L.U32 UR35, UR35, 0x6, URZ ;  /* 0x0000000623237899 */ /* 0x000fe400080006ff */
[----:B------:R-:W-:Y:S02]  /*22f0*/  ULEA UR11, UR51, UR18, 0x6 ;  /* 0x00000012330b7291 */ /* 0x000fe4000f8e30ff */
[----:B------:R-:W-:-:S03]  /*2300*/  ULOP3.LUT UR35, UR35, 0xffffff80, URZ, 0xc0, !UPT ;  /* 0xffffff8023237892 */ /* 0x000fc6000f8ec0ff */
[----:B------:R2:W3:Y:S01]  /*2310*/  SYNCS.PHASECHK.TRANS64.TRYWAIT P0, [UR4+0x240], R0 ;  /* 0x00024000ff0075a7 */ /* 0x0004e20008001104 */
[----:B------:R-:W-:Y:S01]  /*2320*/  UIADD3 UR35, UPT, UPT, UR30, UR35, URZ ;  /* 0x000000231e237290 */ /* 0x000fe2000fffe0ff */
[----:B------:R-:W-:Y:S01]  /*2330*/  UMOV UR4, URZ ;  /* 0x000000ff00047c82 */ /* 0x000fe20008000000 */
[----:B------:R-:W-:Y:S10]  /*2340*/  BRA.U !UP0, `(.L_x_26) ;  /* 0x0000000108c47547 */ /* 0x000ff4000b800000 */
[----:B------:R-:W-:Y:S01]  /*2350*/  UMOV UR5, UR25 ;  /* 0x0000001900057c82 */ /* 0x000fe20008000000 */
[----:B------:R-:W-:Y:S01]  /*2360*/  UMOV UR7, UR29 ;  /* 0x0000001d00077c82 */ /* 0x000fe20008000000 */
[----:B------:R-:W-:-:S05]  /*2370*/  UMOV UR34, URZ ;  /* 0x000000ff00227c82 */ /* 0x000fca0008000000 */
.L_x_32:
[----:B------:R-:W-:Y:S01]  /*2380*/  ULEA UR33, UR7, UR15, 0x3 ;  /* 0x0000000f07217291 */ /* 0x000fe2000f8e18ff */
[----:B---3--:R-:W-:Y:S01]  /*2390*/  @P3 MOV R2, 0x1800 ;  /* 0x0000180000023802 */ /* 0x008fe20000000f00 */
[----:B-1-34-:R-:W-:Y:S10]  /*23a0*/  @P0 BRA `(.L_x_27) ;  /* 0x00000000000c0947 */ /* 0x01aff40003800000 */
[----:B------:R-:W-:-:S04]  /*23b0*/  SHF.L.U32 R3, R12, 0x1f, RZ ;  /* 0x0000001f0c037819 */ /* 0x000fc800000006ff */
[----:B------:R-:W3:Y:S02]  /*23c0*/  SYNCS.PHASECHK.TRANS64.TRYWAIT P0, [UR33+0x240], R3 ;  /* 0x00024003ff0075a7 */ /* 0x000ee40008001121 */
[----:B---3--:R-:W-:Y:S05]  /*23d0*/  @!P0 BRA `(.L_x_28) ;  /* 0x0000007400548947 */ /* 0x008fea0003800000 */
.L_x_27:
[----:B------:R3:W-:Y:S01]  /*23e0*/  @P3 SYNCS.ARRIVE.TRANS64 RZ, [UR33], R2 ;  /* 0x00000002ffff39a7 */ /* 0x0007e20008000021 */
[----:B------:R-:W-:Y:S02]  /*23f0*/  ULOP3.LUT UR4, UR26, 0x2, URZ, 0xfc, !UPT ;  /* 0x000000021a047892 */ /* 0x000fe4000f8efcff */
[----:B------:R-:W-:Y:S02]  /*2400*/  UIADD3 UR5, UPT, UPT, UR5, 0x1, URZ ;  /* 0x0000000105057890 */ /* 0x000fe4000fffe0ff */
[----:B------:R-:W-:Y:S02]  /*2410*/  UISETP.NE.AND UP0, UPT, UR4, 0x2, UPT ;  /* 0x000000020400788c */ /* 0x000fe4000bf05270 */
[----:B------:R-:W-:-:S07]  /*2420*/  UISETP.NE.AND UP2, UPT, UR5, 0x1, UPT ;  /* 0x000000010500788c */ /* 0x000fce000bf45270 */
[----:B------:R-:W-:Y:S05]  /*2430*/  BRA.U UP0, `(.L_x_29) ;  /* 0x0000000100047547 */ /* 0x000fea000b800000 */
[----:B-1----:R-:W-:Y:S05]  /*2440*/  BPT.TRAP 0x1 ;  /* 0x000000040000795c */ /* 0x002fea0000300000 */
.L_x_29:
[----:B------:R-:W-:Y:S04]  /*2450*/  BSSY.RECONVERGENT B0, `(.L_x_30) ;  /* 0x0000003000007945 */ /* 0x000fe80003800200 */
[----:B------:R-:W-:Y:S05]  /*2460*/  @!P2 BRA `(.L_x_31) ;  /* 0x000000000004a947 */ /* 0x000fea0003800000 */
[----:B-1----:R-:W-:Y:S05]  /*2470*/  BPT.TRAP 0x1 ;  /* 0x000000040000795c */ /* 0x002fea0000300000 */
.L_x_31:
[----:B-1----:R-:W-:Y:S05]  /*2480*/  BSYNC.RECONVERGENT B0 ;  /* 0x0000000000007941 */ /* 0x002fea0003800200 */
.L_x_30:
[----:B------:R-:W-:Y:S02]  /*2490*/  UIADD3 UR29, UPT, UPT, UR7, 0x1, URZ ;  /* 0x00000001071d7890 */ /* 0x000fe4000fffe0ff */
[----:B------:R-:W-:Y:S02]  /*24a0*/  ULEA UR32, UR7, UR14, 0xb ;  /* 0x0000000e07207291 */ /* 0x000fe4000f8e58ff */
[----:B------:R-:W-:Y:S02]  /*24b0*/  UISETP.NE.AND UP0, UPT, UR29, 0x48, UPT ;  /* 0x000000481d00788c */ /* 0x000fe4000bf05270 */
[----:B------:R-:W-:Y:S02]  /*24c0*/  UIADD3 UR44, UP1, UPT, UR22, 0x80, URZ ;  /* 0x00000080162c7890 */ /* 0x000fe4000ff3e0ff */
[----:B------:R-:W-:Y:S02]  /*24d0*/  USEL UR6, URZ, 0x1, UP0 ;  /* 0x00000001ff067887 */ /* 0x000fe40008000000 */
[----:B------:R-:W-:-:S02]  /*24e0*/  USEL UR29, UR29, URZ, UP0 ;  /* 0x000000ff1d1d7287 */ /* 0x000fc40008000000 */
[----:B------:R-:W-:Y:S02]  /*24f0*/  ULEA UR8, UR7, UR15, 0xa ;  /* 0x0000000f07087291 */ /* 0x000fe4000f8e50ff */
[----:B------:R-:W-:Y:S01]  /*2500*/  UIADD3 UR42, UP0, UPT, UR22, 0x180, URZ ;  /* 0x00000180162a7890 */ /* 0x000fe2000ff1e0ff */
[----:B------:R-:W-:Y:S01]  /*2510*/  LOP3.LUT R12, R12, UR6, RZ, 0x3c, !PT ;  /* 0x000000060c0c7c12 */ /* 0x000fe2000f8e3cff */
[----:B------:R-:W-:Y:S02]  /*2520*/  ULEA UR4, UR29, UR15, 0x3 ;  /* 0x0000000f1d047291 */ /* 0x000fe4000f8e18ff */
[----:B------:R-:W-:Y:S01]  /*2530*/  ULOP3.LUT UR33, UR33, 0xfefffff8, URZ, 0xc0, !UPT ;  /* 0xfefffff821217892 */ /* 0x000fe2000f8ec0ff */
[----:B--2---:R-:W-:Y:S01]  /*2540*/  SHF.L.U32 R0, R12, 0x1f, RZ ;  /* 0x0000001f0c007819 */ /* 0x004fe200000006ff */
[----:B------:R-:W-:Y:S02]  /*2550*/  UIADD3.X UR45, UPT, UPT, URZ, UR23, URZ, UP1, !UPT ;  /* 0x00000017ff2d7290 */ /* 0x000fe40008ffe4ff */
[----:B------:R-:W-:-:S02]  /*2560*/  UIADD3 UR32, UPT, UPT, UR15, 0x2800, UR32 ;  /* 0x000028000f207890 */ /* 0x000fc4000fffe020 */
[----:B------:R-:W-:Y:S01]  /*2570*/  UPRMT UR6, URZ, 0x5410, UR13 ;  /* 0x00005410ff067896 */ /* 0x000fe2000800000d */
[----:B------:R4:W1:Y:S01]  /*2580*/  SYNCS.PHASECHK.TRANS64.TRYWAIT P0, [UR4+0x240], R0 ;  /* 0x00024000ff0075a7 */ /* 0x0008620008001104 */
[----:B------:R-:W-:Y:S02]  /*2590*/  UIADD3 UR8, UPT, UPT, UR8, 0x26800, URZ ;  /* 0x0002680008087890 */ /* 0x000fe4000fffe0ff */
[----:B------:R-:W-:Y:S01]  /*25a0*/  UIADD3.X UR43, UPT, UPT, URZ, UR23, URZ, UP0, !UPT ;  /* 0x00000017ff2b7290 */ /* 0x000fe200087fe4ff */
[----:B------:R-:W-:Y:S01]  /*25b0*/  UMOV UR40, 0x0 ;  /* 0x0000000000287882 */ /* 0x000fe20000000000 */
[----:B------:R-:W-:Y:S01]  /*25c0*/  UMOV UR41, 0x10000000 ;  /* 0x1000000000297882 */ /* 0x000fe20000000000 */
[----:B------:R-:W-:Y:S01]  /*25d0*/  UMOV UR10, UR34 ;  /* 0x00000022000a7c82 */ /* 0x000fe20008000000 */
[----:B------:R-:W-:Y:S01]  /*25e0*/  UMOV UR12, UR36 ;  /* 0x00000024000c7c82 */ /* 0x000fe20008000000 */
[----:B------:R-:W-:Y:S01]  /*25f0*/  UMOV UR9, UR33 ;  /* 0x0000002100097c82 */ /* 0x000fe20008000000 */
[----:B------:R2:W-:Y:S01]  /*2600*/  UTMALDG.3D.MULTICAST.2CTA [UR32], [UR44], UR6, desc[UR40] ;  /* 0x000028202c0073b4 */ /* 0x0005e20008211806 */
[----:B------:R-:W-:Y:S01]  /*2610*/  UMOV UR4, UR24 ;  /* 0x0000001800047c82 */ /* 0x000fe20008000000 */
[----:B------:R-:W-:Y:S01]  /*2620*/  UMOV UR7, UR29 ;  /* 0x0000001d00077c82 */ /* 0x000fe20008000000 */
[----:B------:R4:W-:Y:S01]  /*2630*/  UTMALDG.3D.2CTA [UR8], [UR42], desc[UR40] ;  /* 0x000028082a0075b4 */ /* 0x0009e20008211000 */
[----:B--2---:R-:W-:Y:S01]  /*2640*/  UIADD3 UR34, UPT, UPT, UR34, 0x20, URZ ;  /* 0x0000002022227890 */ /* 0x004fe2000fffe0ff */
[----:B------:R-:W-:Y:S11]  /*2650*/  BRA.U UP2, `(.L_x_32) ;  /* 0xfffffffd02487547 */ /* 0x000ff6000b83ffff */
.L_x_26:
[----:B------:R-:W-:Y:S01]  /*2660*/  ULEA UR5, UR29, UR15, 0x3 ;  /* 0x0000000f1d057291 */ /* 0x000fe2000f8e18ff */
[----:B--2-4-:R-:W-:Y:S01]  /*2670*/  SHF.L.U32 R0, R12, 0x1f, RZ ;  /* 0x0000001f0c007819 */ /* 0x014fe200000006ff */
[----:B------:R-:W-:Y:S01]  /*2680*/  @!P1 SYNCS.ARRIVE.TRANS64.A1T0 RZ, [UR15+0x498], RZ ;  /* 0x000498ffffff99a7 */ /* 0x000fe2000810000f */
[----:B------:R-:W-:-:S06]  /*2690*/  UISETP.GT.AND UP0, UPT, UR21, UR20, UPT ;  /* 0x000000141500728c */ /* 0x000fcc000bf04270 */
[----:B-1-3--:R1:W2:Y:S03]  /*26a0*/  SYNCS.PHASECHK.TRANS64.TRYWAIT P0, [UR5+0x240], R0 ;  /* 0x00024000ff0075a7 */ /* 0x00a2a60008001105 */
[----:B------:R-:W-:Y:S05]  /*26b0*/  BRA.U !UP0, `(.L_x_33) ;  /* 0x0000000108b87547 */ /* 0x000fea000b800000 */
[----:B------:R-:W-:Y:S01]  /*26c0*/  UIADD3 UR5, UPT, UPT, UR31, UR4, URZ ;  /* 0x000000041f057290 */ /* 0x000fe2000fffe0ff */
[----:B------:R-:W-:-:S11]  /*26d0*/  UMOV UR7, UR29 ;  /* 0x0000001d00077c82 */ /* 0x000fd60008000000 */
.L_x_39:
[----:B------:R-:W-:Y:S01]  /*26e0*/  ULEA UR33, UR7, UR15, 0x3 ;  /* 0x0000000f07217291 */ /* 0x000fe2000f8e18ff */
[----:B--2---:R-:W-:Y:S01]  /*26f0*/  @P3 MOV R2, 0x1800 ;  /* 0x0000180000023802 */ /* 0x004fe20000000f00 */
[----:B--2-4-:R-:W-:Y:S10]  /*2700*/  @P0 BRA `(.L_x_34) ;  /* 0x00000000000c0947 */ /* 0x014ff40003800000 */
[----:B------:R-:W-:-:S04]  /*2710*/  SHF.L.U32 R3, R12, 0x1f, RZ ;  /* 0x0000001f0c037819 */ /* 0x000fc800000006ff */
[----:B------:R-:W2:Y:S02]  /*2720*/  SYNCS.PHASECHK.TRANS64.TRYWAIT P0, [UR33+0x240], R3 ;  /* 0x00024003ff0075a7 */ /* 0x000ea40008001121 */
[----:B--2---:R-:W-:Y:S05]  /*2730*/  @!P0 BRA `(.L_x_35) ;  /* 0x0000007000948947 */ /* 0x004fea0003800000 */
.L_x_34:
[----:B------:R2:W-:Y:S01]  /*2740*/  @P3 SYNCS.ARRIVE.TRANS64 RZ, [UR33], R2 ;  /* 0x00000002ffff39a7 */ /* 0x0005e20008000021 */
[----:B------:R-:W-:-:S04]  /*2750*/  ULOP3.LUT UR6, UR26, 0x2, URZ, 0xfc, !UPT ;  /* 0x000000021a067892 */ /* 0x000fc8000f8efcff */
[----:B------:R-:W-:-:S09]  /*2760*/  UISETP.NE.AND UP0, UPT, UR6, 0x2, UPT ;  /* 0x000000020600788c */ /* 0x000fd2000bf05270 */
[----:B------:R-:W-:Y:S05]  /*2770*/  BRA.U UP0, `(.L_x_36) ;  /* 0x0000000100047547 */ /* 0x000fea000b800000 */
[----:B------:R-:W-:Y:S05]  /*2780*/  BPT.TRAP 0x1 ;  /* 0x000000040000795c */ /* 0x000fea0000300000 */
.L_x_36:
[----:B------:R-:W-:Y:S04]  /*2790*/  BSSY.RECONVERGENT B0, `(.L_x_37) ;  /* 0x0000003000007945 */ /* 0x000fe80003800200 */
[----:B------:R-:W-:Y:S05]  /*27a0*/  @!P2 BRA `(.L_x_38) ;  /* 0x000000000004a947 */ /* 0x000fea0003800000 */
[----:B------:R-:W-:Y:S05]  /*27b0*/  BPT.TRAP 0x1 ;  /* 0x000000040000795c */ /* 0x000fea0000300000 */
.L_x_38:
[----:B------:R-:W-:Y:S05]  /*27c0*/  BSYNC.RECONVERGENT B0 ;  /* 0x0000000000007941 */ /* 0x000fea0003800200 */
.L_x_37:
[----:B------:R-:W-:Y:S02]  /*27d0*/  UIADD3 UR29, UPT, UPT, UR7, 0x1, URZ ;  /* 0x00000001071d7890 */ /* 0x000fe4000fffe0ff */
[----:B------:R-:W-:Y:S02]  /*27e0*/  UIADD3 UR44, UP1, UPT, UR22, 0x80, URZ ;  /* 0x00000080162c7890 */ /* 0x000fe4000ff3e0ff */
[----:B------:R-:W-:Y:S02]  /*27f0*/  UISETP.NE.AND UP0, UPT, UR29, 0x48, UPT ;  /* 0x000000481d00788c */ /* 0x000fe4000bf05270 */
[----:B------:R-:W-:Y:S02]  /*2800*/  USHF.L.U32 UR34, UR4, 0x5, URZ ;  /* 0x0000000504227899 */ /* 0x000fe400080006ff */
[----:B------:R-:W-:Y:S02]  /*2810*/  USEL UR8, URZ, 0x1, UP0 ;  /* 0x00000001ff087887 */ /* 0x000fe40008000000 */
[----:B------:R-:W-:-:S02]  /*2820*/  USEL UR29, UR29, URZ, UP0 ;  /* 0x000000ff1d1d7287 */ /* 0x000fc40008000000 */
[----:B------:R-:W-:Y:S02]  /*2830*/  UIADD3 UR42, UP0, UPT, UR22, 0x180, URZ ;  /* 0x00000180162a7890 */ /* 0x000fe4000ff1e0ff */
[----:B------:R-:W-:Y:S01]  /*2840*/  ULEA UR6, UR29, UR15, 0x3 ;  /* 0x0000000f1d067291 */ /* 0x000fe2000f8e18ff */
[----:B------:R-:W-:Y:S01]  /*2850*/  LOP3.LUT R12, R12, UR8, RZ, 0x3c, !PT ;  /* 0x000000080c0c7c12 */ /* 0x000fe2000f8e3cff */
[----:B------:R-:W-:Y:S02]  /*2860*/  ULEA UR8, UR7, UR15, 0xa ;  /* 0x0000000f07087291 */ /* 0x000fe4000f8e50ff */
[----:B------:R-:W-:Y:S01]  /*2870*/  ULOP3.LUT UR33, UR33, 0xfefffff8, URZ, 0xc0, !UPT ;  /* 0xfefffff821217892 */ /* 0x000fe2000f8ec0ff */
[----:B-1----:R-:W-:Y:S01]  /*2880*/  SHF.L.U32 R0, R12, 0x1f, RZ ;  /* 0x0000001f0c007819 */ /* 0x002fe200000006ff */
[----:B------:R-:W-:Y:S02]  /*2890*/  ULEA UR32, UR7, UR38, 0xb ;  /* 0x0000002607207291 */ /* 0x000fe4000f8e58ff */
[----:B------:R-:W-:Y:S01]  /*28a0*/  UIADD3.X UR45, UPT, UPT, URZ, UR23, URZ, UP1, !UPT ;  /* 0x00000017ff2d7290 */ /* 0x000fe20008ffe4ff */
[----:B------:R3:W4:Y:S01]  /*28b0*/  SYNCS.PHASECHK.TRANS64.TRYWAIT P0, [UR6+0x240], R0 ;  /* 0x00024000ff0075a7 */ /* 0x0007220008001106 */
[----:B------:R-:W-:-:S02]  /*28c0*/  UPRMT UR6, URZ, 0x5410, UR13 ;  /* 0x00005410ff067896 */ /* 0x000fc4000800000d */
        /* <DEDUP_REMOVED lines=8> */
[----:B------:R-:W-:Y:S01]  /*2950*/  UIADD3 UR4, UPT, UPT, UR4, 0x1, URZ ;  /* 0x0000000104047890 */ /* 0x000fe2000fffe0ff */
[----:B------:R-:W-:-:S03]  /*2960*/  UMOV UR7, UR29 ;  /* 0x0000001d00077c82 */ /* 0x000fc60008000000 */
[----:B------:R-:W-:Y:S01]  /*2970*/  UISETP.NE.AND UP0, UPT, UR4, UR5, UPT ;  /* 0x000000050400728c */ /* 0x000fe2000bf05270 */
[----:B------:R3:W-:Y:S08]  /*2980*/  UTMALDG.3D.2CTA [UR8], [UR42], desc[UR40] ;  /* 0x000028082a0075b4 */ /* 0x0007f00008211000 */
[----:B---3--:R-:W-:Y:S05]  /*2990*/  BRA.U UP0, `(.L_x_39) ;  /* 0xfffffffd00507547 */ /* 0x008fea000b83ffff */
.L_x_33:
[C---:B------:R-:W-:Y:S01]  /*29a0*/  LEA R3, R11.reuse, UR15, 0x3 ;  /* 0x0000000f0b037c11 */ /* 0x040fe2000f8e18ff */
[----:B------:R-:W-:Y:S01]  /*29b0*/  NOP ;  /* 0x0000000000007918 */ /* 0x000fe20000000000 */
[----:B-1----:R-:W-:Y:S02]  /*29c0*/  SHF.L.U32 R0, R10, 0x1f, RZ ;  /* 0x0000001f0a007819 */ /* 0x002fe400000006ff */
[----:B------:R-:W-:Y:S02]  /*29d0*/  LEA R4, R11, UR15, 0x4 ;  /* 0x0000000f0b047c11 */ /* 0x000fe4000f8e20ff */
[----:B--2-4-:R-:W1:Y:S02]  /*29e0*/  SYNCS.PHASECHK.TRANS64.TRYWAIT P0, [R3+URZ+0x4a0], R0 ;  /* 0x0004a000030075a7 */ /* 0x014e6400080011ff */
[----:B-1----:R-:W-:Y:S05]  /*29f0*/  @!P0 BRA `(.L_x_40) ;  /* 0x0000006c00fc8947 */ /* 0x002fea0003800000 */
.L_x_185:
[----:B------:R-:W2:Y:S01]  /*2a00*/  LDS.128 R4, [R4+0x530] ;  /* 0x0005300004047984 */ /* 0x000ea20000000c00 */
[----:B------:R-:W-:Y:S01]  /*2a10*/  UISETP.GE.AND UP0, UPT, UR37, 0x1, UPT ;  /* 0x000000012500788c */ /* 0x000fe2000bf06270 */
[----:B------:R-:W-:Y:S01]  /*2a20*/  @!PT LDS RZ, [RZ] ;  /* 0x00000000fffff984 */ /* 0x000fe20000000800 */
[----:B------:R-:W-:Y:S01]  /*2a30*/  @!PT LDS RZ, [RZ] ;  /* 0x00000000fffff984 */ /* 0x000fe20000000800 */
[----:B------:R-:W-:Y:S01]  /*2a40*/  @!PT LDS RZ, [RZ] ;  /* 0x00000000fffff984 */ /* 0x000fe20000000800 */
[----:B------:R-:W-:Y:S01]  /*2a50*/  @!PT LDS RZ, [RZ] ;  /* 0x00000000fffff984 */ /* 0x000fe20000000800 */
[----:B------:R3:W-:Y:S06]  /*2a60*/  MEMBAR.ALL.CTA ;  /* 0x0000000000007992 */ /* 0x0007ec0000008000 */
[----:B---3--:R-:W3:Y:S01]  /*2a70*/  FENCE.VIEW.ASYNC.S ;  /* 0x00000000000073c6 */ /* 0x008ee20000000000 */
[----:B--2---:R-:W-:-:S13]  /*2a80*/  LOP3.LUT P0, RZ, R6, 0x1, RZ, 0xc0, !PT ;  /* 0x0000000106ff7812 */ /* 0x004fda000780c0ff */
[----:B---3--:R-:W-:Y:S01]  /*2a90*/  VOTEU.ANY UP1, P0 ;  /* 0x0000000000ff7886 */ /* 0x008fe20000020100 */
[----:B------:R-:W-:-:S13]  /*2aa0*/  PLOP3.LUT P0, PT, PT, PT, UP1, 0x80, 0x8 ;  /* 0x000000000008781c */ /* 0x000fda0003f0f018 */
[----:B-1----:R-:W-:Y:S02]  /*2ab0*/  @P0 LOP3.LUT R0, R5, 0xffff, RZ, 0xc0, !PT ;  /* 0x0000ffff05000812 */ /* 0x002fe400078ec0ff */
[----:B------:R-:W-:Y:S02]  /*2ac0*/  @P0 MOV R2, R4 ;  /* 0x0000000400020202 */ /* 0x000fe40000000f00 */
[----:B------:R-:W-:Y:S01]  /*2ad0*/  @P0 R2UR UR5, R0 ;  /* 0x00000000000502ca */ /* 0x000fe200000e0000 */
[----:B------:R-:W-:Y:S01]  /*2ae0*/  VIADD R0, R3, 0x4b0 ;  /* 0x000004b003007836 */ /* 0x000fe20000000000 */
[----:B------:R-:W-:Y:S02]  /*2af0*/  @P0 SHF.R.U32.HI R4, RZ, 0x10, R5 ;  /* 0x00000010ff040819 */ /* 0x000fe40000011605 */
[----:B------:R-:W-:Y:S02]  /*2b00*/  @P0 R2UR UR6, R2 ;  /* 0x00000000020602ca */ /* 0x000fe400000e0000 */
[----:B------:R-:W-:-:S02]  /*2b10*/  PRMT R0, RZ, 0x654, R0 ;  /* 0x00000654ff007816 */ /* 0x000fc40000000000 */
[----:B------:R-:W-:Y:S02]  /*2b20*/  @P0 R2UR UR4, R4 ;  /* 0x00000000040402ca */ /* 0x000fe400000e0000 */
[----:B------:R1:W-:Y:S03]  /*2b30*/  SYNCS.ARRIVE.TRANS64.RED.A1T0 RZ, [R0+URZ], RZ ;  /* 0x000000ff00ff79a7 */ /* 0x0003e600081004ff */
[----:B------:R-:W-:-:S04]  /*2b40*/  @UP1 UMOV UR27, UR5 ;  /* 0x00000005001b1c82 */ /* 0x000fc80008000000 */
[----:B------:R-:W-:-:S04]  /*2b50*/  @UP1 UMOV UR28, UR6 ;  /* 0x00000006001c1c82 */ /* 0x000fc80008000000 */
[----:B------:R-:W-:Y:S01]  /*2b60*/  @UP1 UMOV UR36, UR4 ;  /* 0x0000000400241c82 */ /* 0x000fe20008000000 */
[----:B------:R-:W-:Y:S05]  /*2b70*/  BRA.U !UP0, `(.L_x_41) ;  /* 0x0000000108b87547 */ /* 0x000fea000b800000 */
[----:B------:R-:W2:Y:S01]  /*2b80*/  LDCU.128 UR4, c[0x0][0xb10] ;  /* 0x00016200ff0477ac */ /* 0x000ea20008000c00 */
[----:B------:R-:W3:Y:S01]  /*2b90*/  LDCU UR10, c[0x0][0xb20] ;  /* 0x00016400ff0a77ac */ /* 0x000ee20008000800 */
[----:B------:R-:W4:Y:S01]  /*2ba0*/  LDCU UR11, c[0x0][0xb0c] ;  /* 0x00016180ff0b77ac */ /* 0x000f220008000800 */
[----:B------:R-:W1:Y:S01]  /*2bb0*/  LDCU.64 UR8, c[0x0][0xb28] ;  /* 0x00016500ff0877ac */ /* 0x000e620008000a00 */
[----:B------:R-:W-:Y:S02]  /*2bc0*/  UISETP.NE.AND UP3, UPT, UR37, 0x1, UPT ;  /* 0x000000012500788c */ /* 0x000fe4000bf65270 */
[----:B--2---:R-:W-:Y:S02]  /*2bd0*/  UIMAD.WIDE.U32 UR40, UR16, UR7, URZ ;  /* 0x00000007102872a5 */ /* 0x004fe4000f8e00ff */
[----:B------:R-:W-:Y:S02]  /*2be0*/  UIMAD.WIDE.U32 UR32, UR27, UR7, URZ ;  /* 0x000000071b2072a5 */ /* 0x000fe4000f8e00ff */
[----:B------:R-:W-:-:S02]  /*2bf0*/  UIMAD.WIDE.U32 UR34, UR17, UR4, URZ ;  /* 0x00000004112272a5 */ /* 0x000fc4000f8e00ff */
[----:B------:R-:W-:Y:S01]  /*2c00*/  UISETP.NE.AND UP0, UPT, UR6, 0x1, UPT ;  /* 0x000000010600788c */ /* 0x000fe2000bf05270 */
[----:B------:R-:W-:Y:S01]  /*2c10*/  UMOV UR7, UR41 ;  /* 0x0000002900077c82 */ /* 0x000fe20008000000 */
[----:B----4-:R-:W-:Y:S02]  /*2c20*/  UISETP.NE.AND UP2, UPT, UR11, 0x1, UPT ;  /* 0x000000010b00788c */ /* 0x010fe4000bf45270 */
[----:B---3--:R-:W-:Y:S02]  /*2c30*/  USHF.R.U32.HI UR7, URZ, UR10, UR7 ;  /* 0x0000000aff077299 */ /* 0x008fe40008011607 */
[----:B------:R-:W-:Y:S02]  /*2c40*/  USHF.R.U32.HI UR12, URZ, UR5, UR35 ;  /* 0x00000005ff0c7299 */ /* 0x000fe40008011623 */
[----:B------:R-:W-:Y:S02]  /*2c50*/  USEL UR7, UR16, UR7, !UP0 ;  /* 0x0000000710077287 */ /* 0x000fe4000c000000 */
[----:B------:R-:W-:-:S02]  /*2c60*/  USEL UR12, UR17, UR12, !UP2 ;  /* 0x0000000c110c7287 */ /* 0x000fc4000d000000 */
[----:B-1----:R-:W-:Y:S02]  /*2c70*/  UIMAD.WIDE.U32 UR40, UR7, UR8, URZ ;  /* 0x00000008072872a5 */ /* 0x002fe4000f8e00ff */
        /* <DEDUP_REMOVED lines=30> */
.L_x_41:
[----:B------:R-:W2:Y:S02]  /*2e60*/  LDCU UR4, c[0x0][0xb30] ;  /* 0x00016600ff0477ac */ /* 0x000ea40008000800 */
[----:B--2---:R-:W-:-:S09]  /*2e70*/  UISETP.NE.AND UP0, UPT, UR4, 0x1, UPT ;  /* 0x000000010400788c */ /* 0x004fd2000bf05270 */
        /* <DEDUP_REMOVED lines=13> */
[----:B------:R-:W-:Y:S02]  /*2f50*/  UIADD3 UR4, UPT, UPT, UR5, -UR8, URZ ;  /* 0x8000000805047290 */ /* 0x000fe4000fffe0ff */
[----:B------:R-:W-:Y:S02]  /*2f60*/  UIADD3 UR5, UPT, UPT, -UR5, UR8, URZ ;  /* 0x0000000805057290 */ /* 0x000fe4000fffe1ff */
[----:B------:R-:W-:Y:S02]  /*2f70*/  UIMAD UR27, UR4, UR6, UR27 ;  /* 0x00000006041b72a4 */ /* 0x000fe4000f8e021b */
[----:B------:R-:W-:-:S12]  /*2f80*/  UIMAD UR28, UR5, UR9, UR28 ;  /* 0x00000009051c72a4 */ /* 0x000fd8000f8e021c */
.L_x_42:
[----:B------:R-:W-:Y:S01]  /*2f90*/  VIADD R11, R11, 0x1 ;  /* 0x000000010b0b7836 */ /* 0x000fe20000000000 */
[----:B------:R-:W-:Y:S01]  /*2fa0*/  PLOP3.LUT P1, PT, PT, PT, PT, 0x80, 0x8 ;  /* 0x000000000008781c */ /* 0x000fe20003f2f070 */
[----:B------:R-:W-:Y:S02]  /*2fb0*/  UIADD3 UR50, UPT, UPT, UR28, UR49, URZ ;  /* 0x000000311c327290 */ /* 0x000fe4000fffe0ff */
[----:B------:R-:W-:Y:S01]  /*2fc0*/  UIADD3 UR51, UPT, UPT, UR27, UR48, URZ ;  /* 0x000000301b337290 */ /* 0x000fe2000fffe0ff */
[----:B------:R-:W-:-:S04]  /*2fd0*/  ISETP.NE.AND P0, PT, R11, 0x2, PT ;  /* 0x000000020b00780c */ /* 0x000fc80003f05270 */
[----:B-1----:R-:W-:Y:S02]  /*2fe0*/  SEL R0, RZ, 0x1, P0 ;  /* 0x00000001ff007807 */ /* 0x002fe40000000000 */
[----:B------:R-:W-:Y:S02]  /*2ff0*/  SEL R11, R11, RZ, P0 ;  /* 0x000000ff0b0b7207 */ /* 0x000fe40000000000 */
[----:B------:R-:W-:Y:S01]  /*3000*/  LOP3.LUT R10, R10, R0, RZ, 0x3c, !PT ;  /* 0x000000000a0a7212 */ /* 0x000fe200078e3cff */
[----:B------:R-:W-:Y:S06]  /*3010*/  BRA.U UP1, `(.L_x_43) ;  /* 0xfffffff101707547 */ /* 0x000fec000b83ffff */
[----:B------:R-:W-:Y:S01]  /*3020*/  UIADD3 UR15, UPT, UPT, UR15, 0x240, URZ ;  /* 0x000002400f0f7890 */ /* 0x000fe2000fffe0ff */
[----:B------:R-:W-:-:S03]  /*3030*/  SHF.L.U32 R2, R12, 0x1f, RZ ;  /* 0x0000001f0c027819 */ /* 0x000fc600000006ff */
[----:B------:R-:W-:-:S09]  /*3040*/  ULEA UR4, UR29, UR15, 0x3 ;  /* 0x0000000f1d047291 */ /* 0x000fd2000f8e18ff */
[----:B------:R-:W1:Y:S02]  /*3050*/  SYNCS.PHASECHK.TRANS64.TRYWAIT P0, [UR4], R2 ;  /* 0x00000002ff0075a7 */ /* 0x000e640008001104 */
[----:B-1----:R-:W-:Y:S05]  /*3060*/  @!P0 BRA `(.L_x_44) ;  /* 0x0000006800748947 */ /* 0x002fea0003800000 */
.L_x_187:
[----:B------:R-:W-:-:S04]  /*3070*/  UIADD3 UR5, UPT, UPT, UR29, 0x1, URZ ;  /* 0x000000011d057890 */ /* 0x000fc8000fffe0ff */
[----:B------:R-:W-:-:S04]  /*3080*/  UISETP.NE.AND UP0, UPT, UR5, 0x48, UPT ;  /* 0x000000480500788c */ /* 0x000fc8000bf05270 */
[----:B------:R-:W-:Y:S02]  /*3090*/  USEL UR6, URZ, 0x1, UP0 ;  /* 0x00000001ff067887 */ /* 0x000fe40008000000 */
[----:B------:R-:W-:-:S04]  /*30a0*/  USEL UR5, UR5, URZ, UP0 ;  /* 0x000000ff05057287 */ /* 0x000fc80008000000 */
[----:B------:R-:W-:Y:S01]  /*30b0*/  ULEA UR4, UR5, UR15, 0x3 ;  /* 0x0000000f05047291 */ /* 0x000fe2000f8e18ff */
[----:B-1----:R-:W-:-:S04]  /*30c0*/  LOP3.LUT R2, R12, UR6, RZ, 0x3c, !PT ;  /* 0x000000060c027c12 */ /* 0x002fc8000f8e3cff */
[----:B------:R-:W-:-:S04]  /*30d0*/  SHF.L.U32 R3, R2, 0x1f, RZ ;  /* 0x0000001f02037819 */ /* 0x000fc800000006ff */
[----:B------:R-:W1:Y:S02]  /*30e0*/  SYNCS.PHASECHK.TRANS64.TRYWAIT P0, [UR4], R3 ;  /* 0x00000003ff0075a7 */ /* 0x000e640008001104 */
[----:B-1----:R-:W-:Y:S05]  /*30f0*/  @!P0 BRA `(.L_x_45) ;  /* 0x0000006800688947 */ /* 0x002fea0003800000 */
.L_x_189:
[----:B------:R-:W-:-:S04]  /*3100*/  UIADD3 UR5, UPT, UPT, UR5, 0x1, URZ ;  /* 0x0000000105057890 */ /* 0x000fc8000fffe0ff */
[----:B------:R-:W-:-:S04]  /*3110*/  UISETP.NE.AND UP0, UPT, UR5, 0x48, UPT ;  /* 0x000000480500788c */ /* 0x000fc8000bf05270 */
[----:B------:R-:W-:Y:S02]  /*3120*/  USEL UR6, URZ, 0x1, UP0 ;  /* 0x00000001ff067887 */ /* 0x000fe40008000000 */
[----:B------:R-:W-:-:S04]  /*3130*/  USEL UR5, UR5, URZ, UP0 ;  /* 0x000000ff05057287 */ /* 0x000fc80008000000 */
[----:B------:R-:W-:Y:S01]  /*3140*/  ULEA UR4, UR5, UR15, 0x3 ;  /* 0x0000000f05047291 */ /* 0x000fe2000f8e18ff */
[----:B------:R-:W-:-:S04]  /*3150*/  LOP3.LUT R2, R2, UR6, RZ, 0x3c, !PT ;  /* 0x0000000602027c12 */ /* 0x000fc8000f8e3cff */
[----:B-1----:R-:W-:-:S04]  /*3160*/  SHF.L.U32 R3, R2, 0x1f, RZ ;  /* 0x0000001f02037819 */ /* 0x002fc800000006ff */
[----:B------:R-:W1:Y:S02]  /*3170*/  SYNCS.PHASECHK.TRANS64.TRYWAIT P0, [UR4], R3 ;  /* 0x00000003ff0075a7 */ /* 0x000e640008001104 */
[----:B-1----:R-:W-:Y:S05]  /*3180*/  @!P0 BRA `(.L_x_46) ;  /* 0x00000068005c8947 */ /* 0x002fea0003800000 */
.L_x_191:
        /* <DEDUP_REMOVED lines=9> */
.L_x_193:
        /* <DEDUP_REMOVED lines=9> */
.L_x_195:
        /* <DEDUP_REMOVED lines=9> */
.L_x_197:
        /* <DEDUP_REMOVED lines=9> */
.L_x_199:
        /* <DEDUP_REMOVED lines=9> */
.L_x_201:
        /* <DEDUP_REMOVED lines=9> */
.L_x_203:
        /* <DEDUP_REMOVED lines=9> */
.L_x_205:
        /* <DEDUP_REMOVED lines=9> */
.L_x_207:
        /* <DEDUP_REMOVED lines=9> */
.L_x_209:
        /* <DEDUP_REMOVED lines=9> */
.L_x_211:
        /* <DEDUP_REMOVED lines=9> */
.L_x_213:
        /* <DEDUP_REMOVED lines=9> */
.L_x_215:
        /* <DEDUP_REMOVED lines=9> */
.L_x_217:
        /* <DEDUP_REMOVED lines=9> */
.L_x_219:
        /* <DEDUP_REMOVED lines=9> */
.L_x_221:
        /* <DEDUP_REMOVED lines=9> */
.L_x_223:
        /* <DEDUP_REMOVED lines=9> */
.L_x_225:
        /* <DEDUP_REMOVED lines=9> */
.L_x_227:
        /* <DEDUP_REMOVED lines=9> */
.L_x_229:
        /* <DEDUP_REMOVED lines=9> */
.L_x_231:
        /* <DEDUP_REMOVED lines=9> */
.L_x_233:
        /* <DEDUP_REMOVED lines=9> */
.L_x_235:
        /* <DEDUP_REMOVED lines=9> */
.L_x_237:
        /* <DEDUP_REMOVED lines=9> */
.L_x_239:
        /* <DEDUP_REMOVED lines=9> */
.L_x_241:
        /* <DEDUP_REMOVED lines=9> */
.L_x_243:
        /* <DEDUP_REMOVED lines=9> */
.L_x_245:
        /* <DEDUP_REMOVED lines=9> */
.L_x_247:
        /* <DEDUP_REMOVED lines=9> */
.L_x_249:
        /* <DEDUP_REMOVED lines=9> */
.L_x_251:
        /* <DEDUP_REMOVED lines=9> */
.L_x_253:
        /* <DEDUP_REMOVED lines=9> */
.L_x_255:
        /* <DEDUP_REMOVED lines=9> */
.L_x_257:
        /* <DEDUP_REMOVED lines=9> */
.L_x_259:
        /* <DEDUP_REMOVED lines=9> */
.L_x_261:
        /* <DEDUP_REMOVED lines=9> */
.L_x_263:
        /* <DEDUP_REMOVED lines=9> */
.L_x_265:
        /* <DEDUP_REMOVED lines=9> */
.L_x_267:
        /* <DEDUP_REMOVED lines=9> */
.L_x_269:
        /* <DEDUP_REMOVED lines=9> */
.L_x_271:
        /* <DEDUP_REMOVED lines=9> */
.L_x_273:
        /* <DEDUP_REMOVED lines=9> */
.L_x_275:
        /* <DEDUP_REMOVED lines=9> */
.L_x_277:
        /* <DEDUP_REMOVED lines=9> */
.L_x_279:
        /* <DEDUP_REMOVED lines=9> */
.L_x_281:
        /* <DEDUP_REMOVED lines=9> */
.L_x_283:
        /* <DEDUP_REMOVED lines=9> */
.L_x_285:
        /* <DEDUP_REMOVED lines=9> */
.L_x_287:
        /* <DEDUP_REMOVED lines=9> */
.L_x_289:
        /* <DEDUP_REMOVED lines=9> */
.L_x_291:
        /* <DEDUP_REMOVED lines=9> */
.L_x_293:
        /* <DEDUP_REMOVED lines=9> */
.L_x_295:
        /* <DEDUP_REMOVED lines=9> */
.L_x_297:
        /* <DEDUP_REMOVED lines=9> */
.L_x_299:
        /* <DEDUP_REMOVED lines=9> */
.L_x_301:
        /* <DEDUP_REMOVED lines=9> */
.L_x_303:
        /* <DEDUP_REMOVED lines=9> */
.L_x_305:
        /* <DEDUP_REMOVED lines=9> */
.L_x_307:
        /* <DEDUP_REMOVED lines=9> */
.L_x_309:
        /* <DEDUP_REMOVED lines=9> */
.L_x_311:
        /* <DEDUP_REMOVED lines=9> */
.L_x_313:
        /* <DEDUP_REMOVED lines=9> */
.L_x_315:
        /* <DEDUP_REMOVED lines=9> */
.L_x_317:
        /* <DEDUP_REMOVED lines=9> */
.L_x_319:
        /* <DEDUP_REMOVED lines=9> */
.L_x_321:
        /* <DEDUP_REMOVED lines=9> */
.L_x_323:
        /* <DEDUP_REMOVED lines=9> */
.L_x_325:
        /* <DEDUP_REMOVED lines=9> */
.L_x_327:
[----:B------:R-:W-:-:S04]  /*57d0*/  UIADD3 UR5, UPT, UPT, UR5, 0x1, URZ ;  /* 0x0000000105057890 */ /* 0x000fc8000fffe0ff */
[----:B------:R-:W-:-:S04]  /*57e0*/  UISETP.NE.AND UP0, UPT, UR5, 0x48, UPT ;  /* 0x000000480500788c */ /* 0x000fc8000bf05270 */
[----:B------:R-:W-:Y:S02]  /*57f0*/  USEL UR4, URZ, 0x1, UP0 ;  /* 0x00000001ff047887 */ /* 0x000fe40008000000 */
[----:B------:R-:W-:-:S04]  /*5800*/  USEL UR5, UR5, URZ, UP0 ;  /* 0x000000ff05057287 */ /* 0x000fc80008000000 */
[----:B------:R-:W-:Y:S01]  /*5810*/  ULEA UR5, UR5, UR15, 0x3 ;  /* 0x0000000f05057291 */ /* 0x000fe2000f8e18ff */
[----:B------:R-:W-:-:S04]  /*5820*/  LOP3.LUT R2, R2, UR4, RZ, 0x3c, !PT ;  /* 0x0000000402027c12 */ /* 0x000fc8000f8e3cff */
[----:B------:R-:W-:Y:S01]  /*5830*/  SHF.L.U32 R2, R2, 0x1f, RZ ;  /* 0x0000001f02027819 */ /* 0x000fe200000006ff */
[----:B-1----:R-:W-:-:S07]  /*5840*/  IMAD.U32 R0, RZ, RZ, UR5 ;  /* 0x00000005ff007e24 */ /* 0x002fce000f8e00ff */
.L_x_115:
[----:B-1----:R1:W2:Y:S02]  /*5850*/  SYNCS.PHASECHK.TRANS64.TRYWAIT P0, [R0+URZ], R2 ;  /* 0x00000002000075a7 */ /* 0x0022a400080011ff */
[----:B--2---:R-:W-:Y:S05]  /*5860*/  @!P0 NANOSLEEP.SYNCS 0x989680 ;  /* 0x009896800000895d */ /* 0x004fea0003900000 */
[----:B------:R-:W2:Y:S02]  /*5870*/  @!P0 SYNCS.PHASECHK.TRANS64 P0, [R0+URZ], R2 ;  /* 0x00000002000085a7 */ /* 0x000ea400080010ff */
[----:B--2---:R-:W-:Y:S05]  /*5880*/  @P0 EXIT ;  /* 0x000000000000094d */ /* 0x004fea0003800000 */
[----:B------:R-:W-:Y:S05]  /*5890*/  BRA `(.L_x_115) ;  /* 0xfffffffc00ec7947 */ /* 0x000fea000383ffff */
.L_x_23:
[----:B------:R-:W-:-:S04]  /*58a0*/  UISETP.NE.AND UP0, UPT, UR54, URZ, UPT ;  /* 0x000000ff3600728c */ /* 0x000fc8000bf05270 */
[----:B------:R-:W-:-:S09]  /*58b0*/  UISETP.NE.OR UP0, UPT, UR11, 0x1, UP0 ;  /* 0x000000010b00788c */ /* 0x000fd20008705670 */
[----:B------:R-:W-:Y:S05]  /*58c0*/  BRA.U UP0, `(.L_x_116) ;  /* 0x0000000500487547 */ /* 0x000fea000b800000 */
[----:B------:R-:W-:Y:S01]  /*58d0*/  ISETP.GE.U32.AND P2, PT, R0, 0x8, PT ;  /* 0x000000080000780c */ /* 0x000fe20003f46070 */
[----:B------:R-:W-:Y:S01]  /*58e0*/  IMAD.MOV.U32 R12, RZ, RZ, 0x1 ;  /* 0x00000001ff0c7424 */ /* 0x000fe200078e00ff */
[----:B------:R-:W-:Y:S02]  /*58f0*/  CS2R R10, SRZ ;  /* 0x00000000000a7805 */ /* 0x000fe4000001ff00 */
[----:B------:R-:W-:Y:S01]  /*5900*/  CS2R R8, SRZ ;  /* 0x0000000000087805 */ /* 0x000fe2000001ff00 */
[----:B------:R-:W-:Y:S01]  /*5910*/  UMOV UR4, 0x400 ;  /* 0x0000040000047882 */ /* 0x000fe20000000000 */
[----:B------:R-:W-:Y:S01]  /*5920*/  UMOV UR6, URZ ;  /* 0x000000ff00067c82 */ /* 0x000fe20008000000 */
[----:B------:R-:W-:-:S12]  /*5930*/  ULEA UR54, UR54, UR4, 0x18 ;  /* 0x0000000436367291 */ /* 0x000fd8000f8ec0ff */
.L_x_120:
[----:B------:R-:W-:Y:S02]  /*5940*/  LEA R2, R8, UR54, 0x3 ;  /* 0x0000003608027c11 */ /* 0x000fe4000f8e18ff */
[----:B------:R-:W-:-:S03]  /*5950*/  SHF.L.U32 R4, R9, 0x1f, RZ ;  /* 0x0000001f09047819 */ /* 0x000fc600000006ff */
[----:B------:R-:W-:Y:S01]  /*5960*/  VIADD R5, R2, 0x510 ;  /* 0x0000051002057836 */ /* 0x000fe20000000000 */
[----:B------:R-:W2:Y:S02]  /*5970*/  SYNCS.PHASECHK.TRANS64.TRYWAIT P0, [R2+URZ+0x500], R4 ;  /* 0x00050004020075a7 */ /* 0x000ea400080011ff */
[----:B--2---:R-:W-:Y:S05]  /*5980*/  @!P0 BRA `(.L_x_117) ;  /* 0x0000005800d48947 */ /* 0x004fea0003800000 */
.L_x_328:
[----:B------:R-:W-:Y:S01]  /*5990*/  ULEA UR5, UR6, UR54, 0x3 ;  /* 0x0000003606057291 */ /* 0x000fe2000f8e18ff */
[----:B--2---:R-:W-:Y:S01]  /*59a0*/  PRMT R2, RZ, 0x654, R5 ;  /* 0x00000654ff027816 */ /* 0x004fe20000000005 */
[----:B------:R-:W-:Y:S01]  /*59b0*/  @!P2 IMAD.MOV.U32 R4, RZ, RZ, 0x10 ;  /* 0x00000010ff04a424 */ /* 0x000fe200078e00ff */
[----:B------:R-:W-:Y:S01]  /*59c0*/  SHF.L.U32 R5, R12, 0x1f, RZ ;  /* 0x0000001f0c057819 */ /* 0x000fe200000006ff */
[----:B------:R-:W-:Y:S01]  /*59d0*/  UIADD3 UR4, UPT, UPT, UR5, 0x4a0, URZ ;  /* 0x000004a005047890 */ /* 0x000fe2000fffe0ff */
[----:B------:R2:W-:Y:S05]  /*59e0*/  SYNCS.ARRIVE.TRANS64.RED.A1T0 RZ, [R2+URZ], RZ ;  /* 0x000000ff02ff79a7 */ /* 0x0005ea00081004ff */
[----:B------:R-:W-:Y:S01]  /*59f0*/  IMAD.U32 R6, RZ, RZ, UR4 ;  /* 0x00000004ff067e24 */ /* 0x000fe2000f8e00ff */
[----:B------:R-:W3:Y:S04]  /*5a00*/  SYNCS.PHASECHK.TRANS64.TRYWAIT P0, [UR5+0x4b0], R5 ;  /* 0x0004b005ff0075a7 */ /* 0x000ee80008001105 */
[----:B------:R-:W-:Y:S01]  /*5a10*/  PRMT R6, R0, 0x654, R6 ;  /* 0x0000065400067816 */ /* 0x000fe20000000006 */
[----:B--23--:R-:W-:Y:S06]  /*5a20*/  @!P0 BRA `(.L_x_118) ;  /* 0x0000005800c08947 */ /* 0x00cfec0003800000 */
.L_x_330:
[----:B------:R-:W-:Y:S01]  /*5a30*/  ULEA UR4, UR6, UR54, 0x4 ;  /* 0x0000003606047291 */ /* 0x000fe2000f8e20ff */
[----:B------:R-:W-:Y:S01]  /*5a40*/  SEL R3, R6, R3, !P2 ;  /* 0x0000000306037207 */ /* 0x000fe20005000000 */
[----:B------:R-:W-:Y:S01]  /*5a50*/  UIADD3 UR5, UPT, UPT, UR5, 0x4a0, URZ ;  /* 0x000004a005057890 */ /* 0x000fe2000fffe0ff */
[----:B--2---:R-:W-:Y:S01]  /*5a60*/  LEA R2, R11, UR54, 0x3 ;  /* 0x000000360b027c11 */ /* 0x004fe2000f8e18ff */
[----:B------:R-:W-:Y:S01]  /*5a70*/  UIADD3 UR4, UPT, UPT, UR4, 0x530, URZ ;  /* 0x0000053004047890 */ /* 0x000fe2000fffe0ff */
[----:B------:R2:W-:Y:S01]  /*5a80*/  @!P2 SYNCS.ARRIVE.TRANS64.RED RZ, [R3+URZ], R4 ;  /* 0x0000000403ffa9a7 */ /* 0x0005e200080004ff */
[----:B------:R-:W-:Y:S01]  /*5a90*/  UIADD3 UR6, UPT, UPT, UR6, 0x1, URZ ;  /* 0x0000000106067890 */ /* 0x000fe2000fffe0ff */
[----:B------:R-:W-:-:S03]  /*5aa0*/  VIADD R8, R8, 0x1 ;  /* 0x0000000108087836 */ /* 0x000fc60000000000 */
[----:B------:R-:W-:Y:S02]  /*5ab0*/  UISETP.NE.AND UP0, UPT, UR6, 0x2, UPT ;  /* 0x000000020600788c */ /* 0x000fe4000bf05270 */
[----:B------:R-:W-:Y:S01]  /*5ac0*/  ISETP.NE.AND P0, PT, R8, 0x2, PT ;  /* 0x000000020800780c */ /* 0x000fe20003f05270 */
[----:B------:R-:W-:Y:S06]  /*5ad0*/  UGETNEXTWORKID.BROADCAST [UR4], [UR5] ;  /* 0x00000000040073ca */ /* 0x000fec0008000100 */
[----:B------:R-:W-:Y:S02]  /*5ae0*/  USEL UR4, URZ, 0x1, UP0 ;  /* 0x00000001ff047887 */ /* 0x000fe40008000000 */
[----:B------:R-:W-:-:S04]  /*5af0*/  USEL UR6, UR6, URZ, UP0 ;  /* 0x000000ff06067287 */ /* 0x000fc80008000000 */
[----:B------:R-:W-:Y:S02]  /*5b00*/  LOP3.LUT R12, R12, UR4, RZ, 0x3c, !PT ;  /* 0x000000040c0c7c12 */ /* 0x000fe4000f8e3cff */
[----:B--2---:R-:W-:-:S04]  /*5b10*/  SHF.L.U32 R4, R10, 0x1f, RZ ;  /* 0x0000001f0a047819 */ /* 0x004fc800000006ff */
[----:B------:R-:W2:Y:S02]  /*5b20*/  SYNCS.PHASECHK.TRANS64.TRYWAIT P1, [R2+URZ+0x4a0], R4 ;  /* 0x0004a004020075a7 */ /* 0x000ea400080211ff */
[----:B--2---:R-:W-:Y:S05]  /*5b30*/  @!P1 BRA `(.L_x_119) ;  /* 0x0000005800949947 */ /* 0x004fea0003800000 */
.L_x_331:
[C---:B--2---:R-:W-:Y:S01]  /*5b40*/  LEA R4, R11.reuse, UR54, 0x4 ;  /* 0x000000360b047c11 */ /* 0x044fe2000f8e20ff */
[----:B------:R-:W-:Y:S01]  /*5b50*/  VIADD R2, R2, 0x4b0 ;  /* 0x000004b002027836 */ /* 0x000fe20000000000 */
[----:B------:R-:W-:Y:S01]  /*5b60*/  SEL R8, R8, RZ, P0 ;  /* 0x000000ff08087207 */ /* 0x000fe20000000000 */
[----:B------:R-:W-:-:S03]  /*5b70*/  VIADD R11, R11, 0x1 ;  /* 0x000000010b0b7836 */ /* 0x000fc60000000000 */
[----:B------:R-:W2:Y:S01]  /*5b80*/  LDS.128 R4, [R4+0x530] ;  /* 0x0005300004047984 */ /* 0x000ea20000000c00 */
[----:B------:R-:W-:Y:S02]  /*5b90*/  PRMT R2, RZ, 0x654, R2 ;  /* 0x00000654ff027816 */ /* 0x000fe40000000002 */
[C---:B------:R-:W-:Y:S01]  /*5ba0*/  ISETP.NE.AND P1, PT, R11.reuse, 0x2, PT ;  /* 0x000000020b00780c */ /* 0x040fe20003f25270 */
[----:B------:R-:W-:Y:S01]  /*5bb0*/  @!PT LDS RZ, [RZ] ;  /* 0x00000000fffff984 */ /* 0x000fe20000000800 */
[----:B------:R-:W-:Y:S01]  /*5bc0*/  @!PT LDS RZ, [RZ] ;  /* 0x00000000fffff984 */ /* 0x000fe20000000800 */
[----:B------:R-:W-:Y:S01]  /*5bd0*/  @!PT LDS RZ, [RZ] ;  /* 0x00000000fffff984 */ /* 0x000fe20000000800 */
[----:B------:R-:W-:Y:S01]  /*5be0*/  @!PT LDS RZ, [RZ] ;  /* 0x00000000fffff984 */ /* 0x000fe20000000800 */
[----:B------:R3:W-:Y:S06]  /*5bf0*/  MEMBAR.ALL.CTA ;  /* 0x0000000000007992 */ /* 0x0007ec0000008000 */
[----:B---3--:R-:W3:Y:S01]  /*5c00*/  FENCE.VIEW.ASYNC.S ;  /* 0x00000000000073c6 */ /* 0x008ee20000000000 */
[----:B------:R-:W-:Y:S01]  /*5c10*/  SEL R11, R11, RZ, P1 ;  /* 0x000000ff0b0b7207 */ /* 0x000fe20000800000 */
[----:B---3--:R3:W-:Y:S01]  /*5c20*/  SYNCS.ARRIVE.TRANS64.RED.A1T0 RZ, [R2+URZ], RZ ;  /* 0x000000ff02ff79a7 */ /* 0x0087e200081004ff */
[----:B--2---:R-:W-:-:S02]  /*5c30*/  LOP3.LUT P3, RZ, R6, 0x1, RZ, 0xc0, !PT ;  /* 0x0000000106ff7812 */ /* 0x004fc4000786c0ff */
[----:B------:R-:W-:-:S04]  /*5c40*/  SEL R4, RZ, 0x1, P1 ;  /* 0x00000001ff047807 */ /* 0x000fc80000800000 */
[----:B------:R-:W-:Y:S02]  /*5c50*/  LOP3.LUT R10, R10, R4, RZ, 0x3c, !PT ;  /* 0x000000040a0a7212 */ /* 0x000fe400078e3cff */
[----:B---3--:R-:W-:-:S04]  /*5c60*/  SEL R2, RZ, 0x1, P0 ;  /* 0x00000001ff027807 */ /* 0x008fc80000000000 */
[----:B------:R-:W-:Y:S01]  /*5c70*/  LOP3.LUT R9, R9, R2, RZ, 0x3c, !PT ;  /* 0x0000000209097212 */ /* 0x000fe200078e3cff */
[----:B------:R-:W-:Y:S06]  /*5c80*/  @P3 BRA `(.L_x_120) ;  /* 0xfffffffc002c3947 */ /* 0x000fec000383ffff */
[----:B------:R-:W-:Y:S01]  /*5c90*/  ULEA UR5, UR6, UR54, 0x3 ;  /* 0x0000003606057291 */ /* 0x000fe2000f8e18ff */
[----:B------:R-:W-:-:S08]  /*5ca0*/  SHF.L.U32 R2, R12, 0x1f, RZ ;  /* 0x0000001f0c027819 */ /* 0x000fd000000006ff */
[----:B------:R-:W2:Y:S02]  /*5cb0*/  SYNCS.PHASECHK.TRANS64 P0, [UR5+0x4b0], R2 ;  /* 0x0004b002ff0075a7 */ /* 0x000ea40008001005 */
[----:B--2---:R-:W-:Y:S05]  /*5cc0*/  @P0 BRA `(.L_x_121) ;  /* 0x0000000000080947 */ /* 0x004fea0003800000 */
[----:B------:R-:W2:Y:S02]  /*5cd0*/  SYNCS.PHASECHK.TRANS64.TRYWAIT P0, [UR5+0x4b0], R2 ;  /* 0x0004b002ff0075a7 */ /* 0x000ea40008001105 */
[----:B--2---:R-:W-:Y:S05]  /*5ce0*/  @!P0 BRA `(.L_x_122) ;  /* 0x00000058003c8947 */ /* 0x004fea0003800000 */
.L_x_121:
[----:B------:R-:W-:-:S04]  /*5cf0*/  UIADD3 UR4, UPT, UPT, UR6, 0x1, URZ ;  /* 0x0000000106047890 */ /* 0x000fc8000fffe0ff */
[----:B------:R-:W-:-:S04]  /*5d00*/  UISETP.NE.AND UP0, UPT, UR4, 0x2, UPT ;  /* 0x000000020400788c */ /* 0x000fc8000bf05270 */
[----:B------:R-:W-:Y:S02]  /*5d10*/  USEL UR7, URZ, 0x1, UP0 ;  /* 0x00000001ff077887 */ /* 0x000fe40008000000 */
[----:B------:R-:W-:-:S04]  /*5d20*/  USEL UR4, UR4, URZ, UP0 ;  /* 0x000000ff04047287 */ /* 0x000fc80008000000 */
[----:B------:R-:W-:Y:S01]  /*5d30*/  ULEA UR4, UR4, UR54, 0x3 ;  /* 0x0000003604047291 */ /* 0x000fe2000f8e18ff */
[----:B--2---:R-:W-:-:S04]  /*5d40*/  LOP3.LUT R2, R12, UR7, RZ, 0x3c, !PT ;  /* 0x000000070c027c12 */ /* 0x004fc8000f8e3cff */
[----:B------:R-:W-:-:S04]  /*5d50*/  SHF.L.U32 R0, R2, 0x1f, RZ ;  /* 0x0000001f02007819 */ /* 0x000fc800000006ff */
[----:B------:R-:W2:Y:S02]  /*5d60*/  SYNCS.PHASECHK.TRANS64 P0, [UR4+0x4b0], R0 ;  /* 0x0004b000ff0075a7 */ /* 0x000ea40008001004 */
[----:B-12---:R-:W-:Y:S05]  /*5d70*/  @P0 EXIT ;  /* 0x000000000000094d */ /* 0x006fea0003800000 */
[----:B------:R-:W-:Y:S02]  /*5d80*/  SHF.L.U32 R2, R2, 0x1f, RZ ;  /* 0x0000001f02027819 */ /* 0x000fe400000006ff */
[----:B------:R-:W-:-:S07]  /*5d90*/  MOV R0, UR4 ;  /* 0x0000000400007c02 */ /* 0x000fce0008000f00 */
.L_x_123:
[----:B-1----:R1:W2:Y:S02]  /*5da0*/  SYNCS.PHASECHK.TRANS64.TRYWAIT P0, [R0+URZ+0x4b0], R2 ;  /* 0x0004b002000075a7 */ /* 0x0022a400080011ff */
[----:B--2---:R-:W-:Y:S05]  /*5db0*/  @!P0 NANOSLEEP.SYNCS 0x989680 ;  /* 0x009896800000895d */ /* 0x004fea0003900000 */
[----:B------:R-:W2:Y:S02]  /*5dc0*/  @!P0 SYNCS.PHASECHK.TRANS64 P0, [R0+URZ+0x4b0], R2 ;  /* 0x0004b002000085a7 */ /* 0x000ea400080010ff */
[----:B--2---:R-:W-:Y:S05]  /*5dd0*/  @P0 EXIT ;  /* 0x000000000000094d */ /* 0x004fea0003800000 */
[----:B------:R-:W-:Y:S05]  /*5de0*/  BRA `(.L_x_123) ;  /* 0xfffffffc00ec7947 */ /* 0x000fea000383ffff */
.L_x_116:
[----:B------:R-:W-:Y:S05]  /*5df0*/  BRA.U UP5, `(.L_x_124) ;  /* 0x0000001105847547 */ /* 0x000fea000b800000 */
[----:B------:R-:W-:Y:S01]  /*5e00*/  UMOV UR4, 0x40 ;  /* 0x0000004000047882 */ /* 0x000fe20000000000 */
[----:B------:R-:W-:Y:S01]  /*5e10*/  NOP ;  /* 0x0000000000007918 */ /* 0x000fe20000000000 */
[----:B------:R-:W-:Y:S01]  /*5e20*/  ULEA UR4, UR54, UR4, 0x18 ;  /* 0x0000000436047291 */ /* 0x000fe2000f8ec0ff */
[----:B------:R-:W-:Y:S02]  /*5e30*/  UMOV UR5, 0x400 ;  /* 0x0000040000057882 */ /* 0x000fe40000000000 */
[----:B------:R-:W-:-:S06]  /*5e40*/  ULEA UR54, UR54, UR5, 0x18 ;  /* 0x0000000536367291 */ /* 0x000fcc000f8ec0ff */
[----:B------:R-:W2:Y:S02]  /*5e50*/  LDS.U8 R0, [UR4+0x1c] ;  /* 0x00001c04ff007984 */ /* 0x000ea40008000000 */
[----:B--2---:R-:W-:-:S13]  /*5e60*/  ISETP.NE.AND P0, PT, R0, RZ, PT ;  /* 0x000000ff0000720c */ /* 0x004fda0003f05270 */
[----:B------:R-:W-:Y:S05]  /*5e70*/  @P0 BRA `(.L_x_125) ;  /* 0x0000000400080947 */ /* 0x000fea0003800000 */
[----:B------:R-:W-:Y:S02]  /*5e80*/  UISETP.NE.U32.AND UP1, UPT, UR15, 0x1, UPT ;  /* 0x000000010f00788c */ /* 0x000fe4000bf25070 */
[----:B------:R-:W-:-:S07]  /*5e90*/  UIADD3 UR6, UPT, UPT, UR4, 0x8, URZ ;  /* 0x0000000804067890 */ /* 0x000fce000fffe0ff */
[----:B------:R-:W-:Y:S05]  /*5ea0*/  BRA.U !UP1, `(.L_x_126) ;  /* 0x00000001099c7547 */ /* 0x000fea000b800000 */
[----:B------:R-:W-:Y:S01]  /*5eb0*/  ELECT P0, URZ, PT ;  /* 0x0000000000ff782f */ /* 0x000fe20003800000 */
[----:B------:R-:W-:-:S12]  /*5ec0*/  BSSY B0, `(.L_x_126) ;  /* 0x0000025000007945 */ /* 0x000fd80003800000 */
[----:B------:R-:W-:Y:S05]  /*5ed0*/  @!P0 BRA `(.L_x_127) ;  /* 0x00000000008c8947 */ /* 0x000fea0003800000 */
[----:B------:R-:W-:-:S05]  /*5ee0*/  UMOV UR5, 0x10 ;  /* 0x0000001000057882 */ /* 0x000fca0000000000 */
[----:B------:R-:W-:Y:S04]  /*5ef0*/  DEPBAR.LE SB2, 0x36 ;  /* 0x0000ad800000791a */ /* 0x000fe80000000000 */
[----:B------:R-:W2:Y:S02]  /*5f00*/  UTCATOMSWS.2CTA.FIND_AND_SET.ALIGN UP0, UR5, UR5 ;  /* 0x00000005000575e3 */ /* 0x000ea40008200800 */
[----:B--2---:R-:W-:Y:S01]  /*5f10*/  MOV R10, UR5 ;  /* 0x00000005000a7c02 */ /* 0x004fe20008000f00 */
[----:B------:R-:W-:Y:S06]  /*5f20*/  BRA.U UP0, `(.L_x_128) ;  /* 0x0000000100187547 */ /* 0x000fec000b800000 */
.L_x_129:
[----:B------:R-:W-:Y:S05]  /*5f30*/  NANOSLEEP 0x64 ;  /* 0x000000640000795d */ /* 0x000fea0003800000 */
[----:B------:R-:W-:-:S05]  /*5f40*/  UMOV UR5, 0x10 ;  /* 0x0000001000057882 */ /* 0x000fca0000000000 */
[----:B------:R-:W-:Y:S04]  /*5f50*/  DEPBAR.LE SB2, 0x36 ;  /* 0x0000ad800000791a */ /* 0x000fe80000000000 */
[----:B------:R-:W2:Y:S02]  /*5f60*/  UTCATOMSWS.2CTA.FIND_AND_SET.ALIGN UP0, UR5, UR5 ;  /* 0x00000005000575e3 */ /* 0x000ea40008200800 */
[----:B--2---:R-:W-:Y:S01]  /*5f70*/  MOV R10, UR5 ;  /* 0x00000005000a7c02 */ /* 0x004fe20008000f00 */
[----:B------:R-:W-:Y:S05]  /*5f80*/  BRA.U !UP0, `(.L_x_129) ;  /* 0xfffffffd08e87547 */ /* 0x000fea000b83ffff */
.L_x_128:
[----:B------:R-:W2:Y:S01]  /*5f90*/  LDS R6, [UR4+0x10] ;  /* 0x00001004ff067984 */ /* 0x000ea20008000800 */
[----:B------:R-:W-:Y:S01]  /*5fa0*/  IMAD.U32 R0, RZ, RZ, UR54 ;  /* 0x00000036ff007e24 */ /* 0x000fe2000f8e00ff */
[----:B------:R-:W-:-:S03]  /*5fb0*/  MOV R4, UR12 ;  /* 0x0000000c00047c02 */ /* 0x000fc60008000f00 */
[----:B------:R-:W-:Y:S01]  /*5fc0*/  VIADD R0, R0, 0x550 ;  /* 0x0000055000007836 */ /* 0x000fe20000000000 */
[----:B--2---:R-:W-:-:S04]  /*5fd0*/  SHF.L.U32 R6, R6, 0x1f, RZ ;  /* 0x0000001f06067819 */ /* 0x004fc800000006ff */
[----:B------:R-:W2:Y:S02]  /*5fe0*/  SYNCS.PHASECHK.TRANS64.TRYWAIT P0, [UR4+0x8], R6 ;  /* 0x00000806ff0075a7 */ /* 0x000ea40008001104 */
[----:B--2---:R-:W-:Y:S05]  /*5ff0*/  @P0 BRA `(.L_x_130) ;  /* 0x0000000000080947 */ /* 0x004fea0003800000 */
[----:B------:R-:W2:Y:S02]  /*6000*/  SYNCS.PHASECHK.TRANS64.TRYWAIT P0, [UR4+0x8], R6 ;  /* 0x00000806ff0075a7 */ /* 0x000ea40008001104 */
[----:B--2---:R-:W-:Y:S05]  /*6010*/  @!P0 BRA `(.L_x_131) ;  /* 0x0000005400888947 */ /* 0x004fea0003800000 */
.L_x_130:
[----:B------:R-:W-:Y:S01]  /*6020*/  PRMT R4, R4, 0x654, R0 ;  /* 0x0000065404047816 */ /* 0x000fe20000000000 */
[----:B------:R-:W-:Y:S01]  /*6030*/  HFMA2 R0, -RZ, RZ, 0, 5.9604644775390625e-08 ;  /* 0x00000001ff007431 */ /* 0x000fe200000001ff */
[----:B------:R-:W-:Y:S01]  /*6040*/  UPRMT UR5, UR12, 0x654, UR6 ;  /* 0x000006540c057896 */ /* 0x000fe20008000006 */
[----:B------:R-:W-:Y:S02]  /*6050*/  IMAD.MOV.U32 R8, RZ, RZ, 0xffff ;  /* 0x0000ffffff087424 */ /* 0x000fe400078e00ff */
[----:B--2---:R-:W-:Y:S02]  /*6060*/  IMAD.MOV.U32 R6, RZ, RZ, 0x4 ;  /* 0x00000004ff067424 */ /* 0x004fe400078e00ff */
[----:B------:R-:W-:Y:S01]  /*6070*/  IMAD.SHL.U32 R9, R10, 0x20, RZ ;  /* 0x000000200a097824 */ /* 0x000fe200078e00ff */
[----:B------:R-:W-:Y:S02]  /*6080*/  MOV R5, UR5 ;  /* 0x0000000500057c02 */ /* 0x000fe40008000f00 */
[-C--:B------:R-:W-:Y:S01]  /*6090*/  SHF.L.U32 R8, R8, R10.reuse, RZ ;  /* 0x0000000a08087219 */ /* 0x080fe200000006ff */
[----:B------:R2:W-:Y:S01]  /*60a0*/  SYNCS.ARRIVE.TRANS64.RED RZ, [UR5], R6 ;  /* 0x00000006ffff79a7 */ /* 0x0005e20008000405 */
[----:B------:R-:W-:Y:S01]  /*60b0*/  SHF.L.U32 R7, R0, R10, RZ ;  /* 0x0000000a00077219 */ /* 0x000fe200000006ff */
[----:B------:R2:W-:Y:S04]  /*60c0*/  STS [UR54+0x550], R9 ;  /* 0x00055009ff007988 */ /* 0x0005e80008000836 */
[----:B------:R2:W-:Y:S04]  /*60d0*/  STAS [R4.64], R10 ;  /* 0x0000000a04007dbd */ /* 0x0005e8000c0008ff */
[----:B------:R2:W-:Y:S04]  /*60e0*/  ATOMS.OR RZ, [UR4+0x14], R8 ;  /* 0x00001408ffff798c */ /* 0x0005e8000b000004 */
[----:B------:R2:W-:Y:S04]  /*60f0*/  ATOMS.OR RZ, [UR4+0x18], R7 ;  /* 0x00001807ffff798c */ /* 0x0005e8000b000004 */
[----:B------:R2:W-:Y:S02]  /*6100*/  ATOMS.XOR RZ, [UR4+0x10], R0 ;  /* 0x00001000ffff798c */ /* 0x0005e4000b800004 */
.L_x_127:
[----:B-1----:R-:W-:Y:S05]  /*6110*/  BSYNC B0 ;  /* 0x0000000000007941 */ /* 0x002fea0003800000 */
.L_x_126:
[----:B------:R-:W-:Y:S05]  /*6120*/  BRA.U UP1, `(.L_x_132) ;  /* 0x00000001016c7547 */ /* 0x000fea000b800000 */
[----:B------:R-:W-:-:S03]  /*6130*/  UMOV UR5, 0xffffffff ;  /* 0xffffffff00057882 */ /* 0x000fc60000000000 */
[----:B------:R-:W-:Y:S05]  /*6140*/  BRA.DIV UR5, `(.L_x_133) ;  /* 0x0000005605547947 */ /* 0x000fea000b800000 */
[----:B------:R-:W-:-:S13]  /*6150*/  ELECT P0, URZ, PT ;  /* 0x0000000000ff782f */ /* 0x000fda0003800000 */
.L_x_335:
[----:B------:R-:W-:Y:S05]  /*6160*/  @!P0 BRA `(.L_x_132) ;  /* 0x00000000005c8947 */ /* 0x000fea0003800000 */
[----:B--2---:R-:W2:Y:S02]  /*6170*/  LDS R4, [UR4+0x10] ;  /* 0x00001004ff047984 */ /* 0x004ea40008000800 */
[----:B--2---:R-:W-:-:S04]  /*6180*/  SHF.L.U32 R4, R4, 0x1f, RZ ;  /* 0x0000001f04047819 */ /* 0x004fc800000006ff */
[----:B------:R-:W2:Y:S02]  /*6190*/  SYNCS.PHASECHK.TRANS64.TRYWAIT P0, [UR4+0x8], R4 ;  /* 0x00000804ff0075a7 */ /* 0x000ea40008001104 */
[----:B--2---:R-:W-:Y:S05]  /*61a0*/  @P0 BRA `(.L_x_134) ;  /* 0x0000000000080947 */ /* 0x004fea0003800000 */
[----:B------:R-:W2:Y:S02]  /*61b0*/  SYNCS.PHASECHK.TRANS64.TRYWAIT P0, [UR4+0x8], R4 ;  /* 0x00000804ff0075a7 */ /* 0x000ea40008001104 */
[----:B--2---:R-:W-:Y:S05]  /*61c0*/  @!P0 BRA `(.L_x_135) ;  /* 0x0000005400588947 */ /* 0x004fea0003800000 */
.L_x_134:
[----:B------:R-:W3:Y:S01]  /*61d0*/  LDS R6, [UR54+0x550] ;  /* 0x00055036ff067984 */ /* 0x000ee20008000800 */
[----:B--2---:R-:W-:Y:S02]  /*61e0*/  HFMA2 R0, -RZ, RZ, 0, 5.9604644775390625e-08 ;  /* 0x00000001ff007431 */ /* 0x004fe400000001ff */
[----:B------:R-:W-:Y:S01]  /*61f0*/  IMAD.MOV.U32 R4, RZ, RZ, 0xffff ;  /* 0x0000ffffff047424 */ /* 0x000fe200078e00ff */
[----:B------:R-:W-:Y:S01]  /*6200*/  UPRMT UR5, UR12, 0x654, UR6 ;  /* 0x000006540c057896 */ /* 0x000fe20008000006 */
[----:B---3--:R-:W-:-:S03]  /*6210*/  IMAD.SHL.U32 R5, R6, 0x20, RZ ;  /* 0x0000002006057824 */ /* 0x008fc600078e00ff */
[-C--:B------:R-:W-:Y:S02]  /*6220*/  SHF.L.U32 R4, R4, R6.reuse, RZ ;  /* 0x0000000604047219 */ /* 0x080fe400000006ff */
[----:B------:R-:W-:Y:S01]  /*6230*/  SHF.L.U32 R6, R0, R6, RZ ;  /* 0x0000000600067219 */ /* 0x000fe200000006ff */
[----:B------:R3:W-:Y:S04]  /*6240*/  STS [UR54+0x550], R5 ;  /* 0x00055005ff007988 */ /* 0x0007e80008000836 */
[----:B------:R3:W-:Y:S04]  /*6250*/  ATOMS.OR RZ, [UR4+0x14], R4 ;  /* 0x00001404ffff798c */ /* 0x0007e8000b000004 */
[----:B------:R3:W-:Y:S01]  /*6260*/  ATOMS.OR RZ, [UR4+0x18], R6 ;  /* 0x00001806ffff798c */ /* 0x0007e2000b000004 */
[----:B------:R-:W-:Y:S03]  /*6270*/  SYNCS.ARRIVE.TRANS64.RED.A1T0 RZ, [UR5], RZ ;  /* 0x000000ffffff79a7 */ /* 0x000fe60008100405 */
[----:B------:R3:W-:Y:S01]  /*6280*/  ATOMS.XOR RZ, [UR4+0x10], R0 ;  /* 0x00001000ffff798c */ /* 0x0007e2000b800004 */
[----:B------:R-:W-:Y:S05]  /*6290*/  BRA `(.L_x_132) ;  /* 0x0000000000107947 */ /* 0x000fea0003800000 */
.L_x_125:
[----:B------:R-:W-:Y:S02]  /*62a0*/  MOV R0, 0xffffffff ;  /* 0xffffffff00007802 */ /* 0x000fe40000000f00 */
[----:B------:R-:W-:-:S03]  /*62b0*/  MOV R4, 0x62e0 ;  /* 0x000062e000047802 */ /* 0x000fc60000000f00 */
[----:B------:R2:W-:Y:S04]  /*62c0*/  STS [UR54+0x550], R0 ;  /* 0x00055000ff007988 */ /* 0x0005e80008000836 */
[----:B-12--5:R-:W-:Y:S05]  /*62d0*/  CALL.REL.NOINC `($__internal_1_$__cuda_sm10x_tcgen05_guardrail_trap_phase_invalid_during_alloc) ;  /* 0x0000005800607944 */ /* 0x026fea0003c00000 */
.L_x_132:
[----:B------:R-:W-:Y:S05]  /*62e0*/  WARPSYNC.ALL ;  /* 0x0000000000007948 */ /* 0x000fea0003800000 */
[----:B------:R-:W4:Y:S01]  /*62f0*/  S2UR UR6, SR_CgaCtaId ;  /* 0x00000000000679c3 */ /* 0x000f220000008800 */
[----:B------:R-:W-:Y:S01]  /*6300*/  UMOV UR4, 0x400 ;  /* 0x0000040000047882 */ /* 0x000fe20000000000 */
[----:B------:R-:W-:-:S06]  /*6310*/  NOP ;  /* 0x0000000000007918 */ /* 0x000fcc0000000000 */
[----:B------:R-:W-:Y:S06]  /*6320*/  BAR.ARV 0x6, 0xa0 ;  /* 0x0182800000007b1d */ /* 0x000fec0000002000 */
[----:B------:R-:W-:Y:S01]  /*6330*/  LOP3.LUT R3, R3, 0xffff, RZ, 0xc0, !PT ;  /* 0x0000ffff03037812 */ /* 0x000fe200078ec0ff */
[----:B--2---:R-:W-:Y:S01]  /*6340*/  IMAD.MOV.U32 R9, RZ, RZ, 0x1 ;  /* 0x00000001ff097424 */ /* 0x004fe200078e00ff */
[----:B------:R-:W-:Y:S01]  /*6350*/  LOP3.LUT R2, R2, 0xffff, RZ, 0xc0, !PT ;  /* 0x0000ffff02027812 */ /* 0x000fe200078ec0ff */
[----:B------:R-:W-:Y:S01]  /*6360*/  IMAD.MOV.U32 R8, RZ, RZ, RZ ;  /* 0x000000ffff087224 */ /* 0x000fe200078e00ff */
[----:B------:R-:W-:Y:S01]  /*6370*/  R2UR UR11, R3 ;  /* 0x00000000030b72ca */ /* 0x000fe200000e0000 */
[----:B------:R-:W-:Y:S01]  /*6380*/  UMOV UR22, URZ ;  /* 0x000000ff00167c82 */ /* 0x000fe20008000000 */
[----:B------:R-:W-:-:S02]  /*6390*/  R2UR UR10, R2 ;  /* 0x00000000020a72ca */ /* 0x000fc400000e0000 */
[----:B------:R-:W-:Y:S01]  /*63a0*/  CS2R R2, SRZ ;  /* 0x0000000000027805 */ /* 0x000fe2000001ff00 */
[----:B------:R-:W-:Y:S01]  /*63b0*/  UMOV UR21, URZ ;  /* 0x000000ff00157c82 */ /* 0x000fe20008000000 */
[----:B------:R-:W-:Y:S02]  /*63c0*/  UISETP.NE.AND UP3, UPT, UR15, URZ, UPT ;  /* 0x000000ff0f00728c */ /* 0x000fe4000bf65270 */
[----:B----4-:R-:W-:Y:S01]  /*63d0*/  ULEA UR6, UR6, UR4, 0x18 ;  /* 0x0000000406067291 */ /* 0x010fe2000f8ec0ff */
[----:B------:R-:W2:Y:S03]  /*63e0*/  LDCU UR4, c[0x0][0x38c] ;  /* 0x00007180ff0477ac */ /* 0x000ea60008000800 */
[----:B------:R-:W-:Y:S02]  /*63f0*/  UIADD3 UR13, UPT, UPT, UR6, 0x2800, URZ ;  /* 0x00002800060d7890 */ /* 0x000fe4000fffe0ff */
[----:B------:R-:W-:-:S03]  /*6400*/  UIADD3 UR14, UPT, UPT, UR6, 0x26800, URZ ;  /* 0x00026800060e7890 */ /* 0x000fc6000fffe0ff */
[----:B---3--:R-:W3:Y:S01]  /*6410*/  LDS R0, [UR6+0x550] ;  /* 0x00055006ff007984 */ /* 0x008ee20008000800 */
[----:B------:R-:W-:Y:S02]  /*6420*/  USHF.R.U32.HI UR13, URZ, 0x4, UR13 ;  /* 0x00000004ff0d7899 */ /* 0x000fe4000801160d */
[----:B------:R-:W-:Y:S02]  /*6430*/  USHF.R.U32.HI UR14, URZ, 0x4, UR14 ;  /* 0x00000004ff0e7899 */ /* 0x000fe4000801160e */
[----:B------:R-:W-:Y:S02]  /*6440*/  ULOP3.LUT UR13, UR13, 0x3fff, URZ, 0xc0, !UPT ;  /* 0x00003fff0d0d7892 */ /* 0x000fe4000f8ec0ff */
[----:B------:R-:W-:Y:S02]  /*6450*/  ULOP3.LUT UR14, UR14, 0x3fff, URZ, 0xc0, !UPT ;  /* 0x00003fff0e0e7892 */ /* 0x000fe4000f8ec0ff */
[----:B------:R-:W-:Y:S02]  /*6460*/  ULOP3.LUT UR13, UR13, 0x10000, URZ, 0xfc, !UPT ;  /* 0x000100000d0d7892 */ /* 0x000fe4000f8efcff */
[----:B--2---:R-:W-:-:S02]  /*6470*/  UIADD3 UR4, UPT, UPT, UR4, 0x1f, URZ ;  /* 0x0000001f04047890 */ /* 0x004fc4000fffe0ff */
[----:B------:R-:W-:Y:S02]  /*6480*/  ULOP3.LUT UR14, UR14, 0x10000, URZ, 0xfc, !UPT ;  /* 0x000100000e0e7892 */ /* 0x000fe4000f8efcff */
[----:B------:R-:W-:Y:S01]  /*6490*/  USHF.R.S32.HI UR5, URZ, 0x1f, UR4 ;  /* 0x0000001fff057899 */ /* 0x000fe20008011404 */
[----:B------:R-:W-:Y:S01]  /*64a0*/  UMOV UR20, URZ ;  /* 0x000000ff00147c82 */ /* 0x000fe20008000000 */
[----:B------:R-:W-:Y:S02]  /*64b0*/  UMOV UR26, 0x0 ;  /* 0x00000000001a7882 */ /* 0x000fe40000000000 */
[----:B------:R-:W-:Y:S01]  /*64c0*/  ULEA.HI UR5, UR5, UR4, URZ, 0x5 ;  /* 0x0000000405057291 */ /* 0x000fe2000f8f28ff */
[----:B------:R-:W-:-:S03]  /*64d0*/  UMOV UR27, 0x8100490 ;  /* 0x08100490001b7882 */ /* 0x000fc60000000000 */
[----:B------:R-:W-:-:S04]  /*64e0*/  USHF.R.S32.HI UR5, URZ, 0x5, UR5 ;  /* 0x00000005ff057899 */ /* 0x000fc80008011405 */
[----:B------:R-:W-:-:S04]  /*64f0*/  UISETP.LT.AND UP0, UPT, UR5, 0x1, UPT ;  /* 0x000000010500788c */ /* 0x000fc8000bf01270 */
[----:B------:R-:W-:Y:S01]  /*6500*/  USEL UR23, UR5, 0x1, !UP0 ;  /* 0x0000000105177887 */ /* 0x000fe2000c000000 */
[----:B---3--:R-:W-:-:S15]  /*6510*/  R2UR UR24, R0 ;  /* 0x00000000001872ca */ /* 0x008fde00000e0000 */
.L_x_143:
[C---:B------:R-:W-:Y:S02]  /*6520*/  LEA R0, R8.reuse, UR6, 0x3 ;  /* 0x0000000608007c11 */ /* 0x040fe4000f8e18ff */
[----:B------:R-:W-:Y:S02]  /*6530*/  SHF.L.U32 R4, R3, 0x1f, RZ ;  /* 0x0000001f03047819 */ /* 0x000fe400000006ff */
[----:B------:R-:W-:Y:S02]  /*6540*/  LEA R5, R8, UR6, 0x4 ;  /* 0x0000000608057c11 */ /* 0x000fe4000f8e20ff */
[----:B------:R-:W2:Y:S02]  /*6550*/  SYNCS.PHASECHK.TRANS64.TRYWAIT P0, [R0+URZ+0x4a0], R4 ;  /* 0x0004a004000075a7 */ /* 0x000ea400080011ff */
[----:B-12-4-:R-:W-:Y:S05]  /*6560*/  @!P0 BRA `(.L_x_136) ;  /* 0x0000005000888947 */ /* 0x016fea0003800000 */
.L_x_336:
[----:B--2---:R-:W2:Y:S01]  /*6570*/  LDS.128 R4, [R5+0x530] ;  /* 0x0005300005047984 */ /* 0x004ea20000000c00 */
[----:B------:R-:W-:Y:S02]  /*6580*/  VIADD R0, R0, 0x4b0 ;  /* 0x000004b000007836 */ /* 0x000fe40000000000 */
[----:B------:R-:W-:Y:S01]  /*6590*/  VIADD R8, R8, 0x1 ;  /* 0x0000000108087836 */ /* 0x000fe20000000000 */
[----:B------:R-:W-:Y:S01]  /*65a0*/  @!PT LDS RZ, [RZ] ;  /* 0x00000000fffff984 */ /* 0x000fe20000000800 */
[----:B------:R-:W-:Y:S01]  /*65b0*/  @!PT LDS RZ, [RZ] ;  /* 0x00000000fffff984 */ /* 0x000fe20000000800 */
[----:B------:R-:W-:Y:S01]  /*65c0*/  @!PT LDS RZ, [RZ] ;  /* 0x00000000fffff984 */ /* 0x000fe20000000800 */
[----:B------:R-:W-:Y:S01]  /*65d0*/  @!PT LDS RZ, [RZ] ;  /* 0x00000000fffff984 */ /* 0x000fe20000000800 */
[----:B------:R3:W-:Y:S06]  /*65e0*/  MEMBAR.ALL.CTA ;  /* 0x0000000000007992 */ /* 0x0007ec0000008000 */
[----:B---3--:R-:W3:Y:S01]  /*65f0*/  FENCE.VIEW.ASYNC.S ;  /* 0x00000000000073c6 */ /* 0x008ee20000000000 */
[----:B------:R-:W-:-:S04]  /*6600*/  PRMT R0, RZ, 0x654, R0 ;  /* 0x00000654ff007816 */ /* 0x000fc80000000000 */
[----:B---3--:R3:W-:Y:S01]  /*6610*/  SYNCS.ARRIVE.TRANS64.RED.A1T0 RZ, [R0+URZ], RZ ;  /* 0x000000ff00ff79a7 */ /* 0x0087e200081004ff */
[----:B--2---:R-:W-:Y:S01]  /*6620*/  LOP3.LUT P1, RZ, R6, 0x1, RZ, 0xc0, !PT ;  /* 0x0000000106ff7812 */ /* 0x004fe2000782c0ff */
[----:B---3--:R-:W-:-:S12]  /*6630*/  BRA.U UP3, `(.L_x_137) ;  /* 0x0000000103cc7547 */ /* 0x008fd8000b800000 */
[----:B------:R-:W2:Y:S01]  /*6640*/  LDCU UR4, c[0x0][0x38c] ;  /* 0x00007180ff0477ac */ /* 0x000ea20008000800 */
[----:B------:R-:W-:Y:S02]  /*6650*/  PLOP3.LUT P2, PT, PT, PT, PT, 0x80, 0x8 ;  /* 0x000000000008781c */ /* 0x000fe40003f4f070 */
[----:B------:R-:W-:Y:S01]  /*6660*/  SHF.L.U32 R4, R9, 0x1f, RZ ;  /* 0x0000001f09047819 */ /* 0x000fe200000006ff */
[----:B------:R-:W-:Y:S02]  /*6670*/  ULEA UR9, UR22, UR6, 0x3 ;  /* 0x0000000616097291 */ /* 0x000fe4000f8e18ff */
[----:B--2---:R-:W-:-:S06]  /*6680*/  UISETP.GE.AND UP0, UPT, UR4, 0x1, UPT ;  /* 0x000000010400788c */ /* 0x004fcc000bf06270 */
[----:B------:R-:W-:-:S05]  /*6690*/  PLOP3.LUT P0, PT, PT, PT, UP0, 0x80, 0x8 ;  /* 0x000000000008781c */ /* 0x000fca0003f0f008 */
[----:B------:R-:W-:-:S08]  /*66a0*/  @UP0 ULEA UR4, UR21, UR6, 0x3 ;  /* 0x0000000615040291 */ /* 0x000fd0000f8e18ff */
[----:B------:R-:W-:-:S04]  /*66b0*/  @P0 SHF.L.U32 R0, R2, 0x1f, RZ ;  /* 0x0000001f02000819 */ /* 0x000fc800000006ff */
[----:B------:R2:W3:Y:S01]  /*66c0*/  @P0 SYNCS.PHASECHK.TRANS64.TRYWAIT P2, [UR4], R0 ;  /* 0x00000000ff0005a7 */ /* 0x0004e20008041104 */
[----:B------:R-:W4:Y:S02]  /*66d0*/  SYNCS.PHASECHK.TRANS64.TRYWAIT P0, [UR9+0x4e0], R4 ;  /* 0x0004e004ff0075a7 */ /* 0x000f240008001109 */
[----:B--234-:R-:W-:Y:S05]  /*66e0*/  @!P0 BRA `(.L_x_138) ;  /* 0x00000050003c8947 */ /* 0x01cfea0003800000 */
.L_x_338:
[----:B------:R-:W-:Y:S01]  /*66f0*/  UMOV UR19, UR20 ;  /* 0x0000001400137c82 */ /* 0x000fe20008000000 */
[----:B------:R-:W-:Y:S05]  /*6700*/  BRA.U !UP0, `(.L_x_139) ;  /* 0x0000000108887547 */ /* 0x000fea000b800000 */
[----:B------:R-:W-:Y:S02]  /*6710*/  UIADD3 UR19, UPT, UPT, UR23, UR20, URZ ;  /* 0x0000001417137290 */ /* 0x000fe4000fffe0ff */
[----:B------:R-:W-:Y:S02]  /*6720*/  ULEA UR8, UR22, UR24, 0x5 ;  /* 0x0000001816087291 */ /* 0x000fe4000f8e28ff */
[----:B------:R-:W-:Y:S01]  /*6730*/  UPLOP3.LUT UP2, UPT, UPT, UPT, UPT, 0x40, 0x4 ;  /* 0x000000000004789c */ /* 0x000fe20003f4e870 */
[----:B------:R-:W-:Y:S01]  /*6740*/  UMOV UR18, UR5 ;  /* 0x0000000500127c82 */ /* 0x000fe20008000000 */
[----:B------:R-:W-:-:S09]  /*6750*/  UMOV UR17, UR21 ;  /* 0x0000001500117c82 */ /* 0x000fd20008000000 */
.L_x_142:
[----:B---3--:R-:W-:Y:S01]  /*6760*/  ULEA UR7, UR17, UR6, 0x3 ;  /* 0x0000000611077291 */ /* 0x008fe2000f8e18ff */
[----:B----4-:R-:W-:Y:S11]  /*6770*/  @P2 BRA `(.L_x_140) ;  /* 0x00000000000c2947 */ /* 0x010ff60003800000 */
[----:B--2---:R-:W-:Y:S04]  /*6780*/  SHF.L.U32 R4, R2, 0x1f, RZ ;  /* 0x0000001f02047819 */ /* 0x004fe800000006ff */
[----:B------:R-:W2:Y:S02]  /*6790*/  SYNCS.PHASECHK.TRANS64.TRYWAIT P0, [UR7], R4 ;  /* 0x00000004ff0075a7 */ /* 0x000ea40008001107 */
[----:B--2---:R-:W-:Y:S05]  /*67a0*/  @!P0 BRA `(.L_x_141) ;  /* 0x0000005000248947 */ /* 0x004fea0003800000 */
.L_x_140:
[----:B------:R-:W-:Y:S01]  /*67b0*/  UISETP.NE.AND UP0, UPT, UR18, 0x1, UPT ;  /* 0x000000011200788c */ /* 0x000fe2000bf05270 */
[----:B------:R-:W-:Y:S01]  /*67c0*/  PLOP3.LUT P2, PT, PT, PT, PT, 0x80, 0x8 ;  /* 0x000000000008781c */ /* 0x000fe20003f4f070 */
[----:B------:R-:W-:Y:S02]  /*67d0*/  UIADD3 UR21, UPT, UPT, UR17, 0x1, URZ ;  /* 0x0000000111157890 */ /* 0x000fe4000fffe0ff */
[----:B------:R-:W-:Y:S02]  /*67e0*/  ULEA UR28, UR17, UR14, 0x6 ;  /* 0x0000000e111c7291 */ /* 0x000fe4000f8e30ff */
[----:B------:R-:W-:Y:S01]  /*67f0*/  UISETP.NE.AND UP1, UPT, UR21, 0x48, UPT ;  /* 0x000000481500788c */ /* 0x000fe2000bf25270 */
[----:B------:R-:W-:Y:S01]  /*6800*/  PLOP3.LUT P0, PT, PT, PT, UP0, 0x80, 0x8 ;  /* 0x000000000008781c */ /* 0x000fe20003f0f008 */
[----:B------:R-:W-:Y:S02]  /*6810*/  ULEA UR30, UR17, UR13, 0x7 ;  /* 0x0000000d111e7291 */ /* 0x000fe4000f8e38ff */
[----:B------:R-:W-:Y:S02]  /*6820*/  USEL UR16, URZ, 0x1, UP1 ;  /* 0x00000001ff107887 */ /* 0x000fe40008800000 */
[----:B------:R-:W-:Y:S02]  /*6830*/  USEL UR21, UR21, URZ, UP1 ;  /* 0x000000ff15157287 */ /* 0x000fe40008800000 */
[----:B------:R-:W-:Y:S02]  /*6840*/  UIADD3 UR7, UPT, UPT, UR7, 0x240, URZ ;  /* 0x0000024007077890 */ /* 0x000fe4000fffe0ff */
[----:B------:R-:W-:Y:S01]  /*6850*/  @UP0 ULEA UR4, UR21, UR6, 0x3 ;  /* 0x0000000615040291 */ /* 0x000fe2000f8e18ff */
[----:B------:R-:W-:Y:S01]  /*6860*/  LOP3.LUT R2, R2, UR16, RZ, 0x3c, !PT ;  /* 0x0000001002027c12 */ /* 0x000fe2000f8e3cff */
[----:B------:R-:W-:Y:S01]  /*6870*/  UMOV UR29, 0xc0004010 ;  /* 0xc0004010001d7882 */ /* 0x000fe20000000000 */
[----:B------:R-:W-:Y:S01]  /*6880*/  UMOV UR31, 0xc0004010 ;  /* 0xc0004010001f7882 */ /* 0x000fe20000000000 */
[----:B------:R-:W-:Y:S01]  /*6890*/  UIADD3 UR20, UPT, UPT, UR20, 0x1, URZ ;  /* 0x0000000114147890 */ /* 0x000fe2000fffe0ff */
[----:B--2---:R-:W-:Y:S01]  /*68a0*/  @P0 SHF.L.U32 R0, R2, 0x1f, RZ ;  /* 0x0000001f02000819 */ /* 0x004fe200000006ff */
[----:B------:R-:W-:Y:S02]  /*68b0*/  UIADD3 UR18, UPT, UPT, UR18, -0x1, URZ ;  /* 0xffffffff12127890 */ /* 0x000fe4000fffe0ff */
[----:B------:R-:W-:Y:S01]  /*68c0*/  UISETP.NE.AND UP0, UPT, UR20, UR19, UPT ;  /* 0x000000131400728c */ /* 0x000fe2000bf05270 */
[----:B------:R3:W4:Y:S01]  /*68d0*/  @P0 SYNCS.PHASECHK.TRANS64.TRYWAIT P2, [UR4], R0 ;  /* 0x00000000ff0005a7 */ /* 0x0007220008041104 */
[----:B------:R3:W-:Y:S01]  /*68e0*/  UTCQMMA.2CTA gdesc[UR30], gdesc[UR28], tmem[UR8], tmem[UR26], idesc[UR27], UP2 ;  /* 0x00ff1a1c1e0075ea */ /* 0x0007e20009200308 */
[----:B------:R-:W-:Y:S01]  /*68f0*/  UPLOP3.LUT UP2, UPT, UPT, UPT, UPT, 0x80, 0x8 ;  /* 0x000000000008789c */ /* 0x000fe20003f4f070 */
[----:B------:R3:W-:Y:S01]  /*6900*/  UTCBAR.2CTA.MULTICAST [UR7], URZ, UR11 ;  /* 0x000000ff070073e9 */ /* 0x0007e2000820080b */
[----:B------:R-:W-:Y:S04]  /*6910*/  UMOV UR17, UR21 ;  /* 0x0000001500117c82 */ /* 0x000fe80008000000 */
[----:B------:R-:W-:Y:S05]  /*6920*/  BRA.U UP0, `(.L_x_142) ;  /* 0xfffffffd008c7547 */ /* 0x000fea000b83ffff */
.L_x_139:
[----:B------:R-:W-:Y:S01]  /*6930*/  UIADD3 UR9, UPT, UPT, UR9, 0x4c0, URZ ;  /* 0x000004c009097890 */ /* 0x000fe2000fffe0ff */
[----:B------:R-:W-:-:S08]  /*6940*/  UMOV UR20, UR19 ;  /* 0x0000001300147c82 */ /* 0x000fd00008000000 */
[----:B------:R1:W-:Y:S01]  /*6950*/  UTCBAR.2CTA.MULTICAST [UR9], URZ, UR10 ;  /* 0x000000ff090073e9 */ /* 0x0003e2000820080a */
[----:B------:R-:W-:Y:S02]  /*6960*/  NOP ;  /* 0x0000000000007918 */ /* 0x000fe40000000000 */
.L_x_137:
[----:B------:R-:W-:Y:S01]  /*6970*/  UIADD3 UR22, UPT, UPT, UR22, 0x1, URZ ;  /* 0x0000000116167890 */ /* 0x000fe2000fffe0ff */
[----:B------:R-:W-:-:S03]  /*6980*/  ISETP.NE.AND P0, PT, R8, 0x2, PT ;  /* 0x000000020800780c */ /* 0x000fc60003f05270 */
[----:B------:R-:W-:Y:S01]  /*6990*/  UISETP.NE.AND UP0, UPT, UR22, 0x4, UPT ;  /* 0x000000041600788c */ /* 0x000fe2000bf05270 */
[----:B--23--:R-:W-:Y:S02]  /*69a0*/  SEL R0, RZ, 0x1, P0 ;  /* 0x00000001ff007807 */ /* 0x00cfe40000000000 */
[----:B------:R-:W-:Y:S01]  /*69b0*/  SEL R8, R8, RZ, P0 ;  /* 0x000000ff08087207 */ /* 0x000fe20000000000 */
[----:B------:R-:W-:Y:S01]  /*69c0*/  USEL UR4, URZ, 0x1, UP0 ;  /* 0x00000001ff047887 */ /* 0x000fe20008000000 */
[----:B------:R-:W-:Y:S01]  /*69d0*/  LOP3.LUT R3, R3, R0, RZ, 0x3c, !PT ;  /* 0x0000000003037212 */ /* 0x000fe200078e3cff */
[----:B------:R-:W-:-:S04]  /*69e0*/  USEL UR22, UR22, URZ, UP0 ;  /* 0x000000ff16167287 */ /* 0x000fc80008000000 */
[----:B------:R-:W-:Y:S01]  /*69f0*/  LOP3.LUT R9, R9, UR4, RZ, 0x3c, !PT ;  /* 0x0000000409097c12 */ /* 0x000fe2000f8e3cff */
[----:B------:R-:W-:Y:S07]  /*6a00*/  @P1 BRA `(.L_x_143) ;  /* 0xfffffff800c41947 */ /* 0x000fee000383ffff */
[----:B------:R-:W2:Y:S01]  /*6a10*/  S2UR UR4, SR_CgaCtaId ;  /* 0x00000000000479c3 */ /* 0x000ea20000008800 */
[----:B------:R-:W-:Y:S01]  /*6a20*/  ELECT P0, URZ, PT ;  /* 0x0000000000ff782f */ /* 0x000fe20003800000 */
[----:B------:R-:W-:Y:S01]  /*6a30*/  HFMA2 R0, -RZ, RZ, 0, 5.9604644775390625e-08 ;  /* 0x00000001ff007431 */ /* 0x000fe200000001ff */
[----:B------:R-:W-:-:S05]  /*6a40*/  UMOV UR5, 0x40 ;  /* 0x0000004000057882 */ /* 0x000fca0000000000 */
[----:B------:R-:W-:Y:S01]  /*6a50*/  UVIRTCOUNT.DEALLOC.SMPOOL 0x80 ;  /* 0x000000800000784c */ /* 0x000fe20000000000 */
[----:B------:R-:W-:Y:S02]  /*6a60*/  UISETP.NE.AND UP1, UPT, UR15, URZ, UPT ;  /* 0x000000ff0f00728c */ /* 0x000fe4000bf25270 */
[----:B--2---:R-:W-:-:S09]  /*6a70*/  ULEA UR4, UR4, UR5, 0x18 ;  /* 0x0000000504047291 */ /* 0x004fd2000f8ec0ff */
[----:B------:R2:W-:Y:S01]  /*6a80*/  @P0 STS.U8 [UR4+0x1c], R0 ;  /* 0x00001c00ff000988 */ /* 0x0005e20008000004 */
[----:B------:R-:W-:Y:S05]  /*6a90*/  BRA.U UP1, `(.L_x_144) ;  /* 0x0000000101a07547 */ /* 0x000fea000b800000 */
[----:B------:R-:W-:Y:S01]  /*6aa0*/  UIADD3 UR5, UPT, UPT, UR6, 0x4e0, URZ ;  /* 0x000004e006057890 */ /* 0x000fe2000fffe0ff */
[----:B------:R-:W-:-:S03]  /*6ab0*/  SHF.L.U32 R2, R9, 0x1f, RZ ;  /* 0x0000001f09027819 */ /* 0x000fc600000006ff */
[----:B------:R-:W-:-:S09]  /*6ac0*/  ULEA UR7, UR22, UR5, 0x3 ;  /* 0x0000000516077291 */ /* 0x000fd2000f8e18ff */
[----:B------:R-:W3:Y:S02]  /*6ad0*/  SYNCS.PHASECHK.TRANS64.TRYWAIT P0, [UR7], R2 ;  /* 0x00000002ff0075a7 */ /* 0x000ee40008001107 */
[----:B---3--:R-:W-:Y:S05]  /*6ae0*/  @!P0 BRA `(.L_x_145) ;  /* 0x0000004c006c8947 */ /* 0x008fea0003800000 */
.L_x_341:
[----:B------:R-:W-:-:S04]  /*6af0*/  UIADD3 UR8, UPT, UPT, UR22, 0x1, URZ ;  /* 0x0000000116087890 */ /* 0x000fc8000fffe0ff */
[----:B------:R-:W-:-:S04]  /*6b00*/  UISETP.NE.AND UP0, UPT, UR8, 0x4, UPT ;  /* 0x000000040800788c */ /* 0x000fc8000bf05270 */
[----:B-1----:R-:W-:Y:S02]  /*6b10*/  USEL UR9, URZ, 0x1, UP0 ;  /* 0x00000001ff097887 */ /* 0x002fe40008000000 */
[----:B------:R-:W-:-:S04]  /*6b20*/  USEL UR8, UR8, URZ, UP0 ;  /* 0x000000ff08087287 */ /* 0x000fc80008000000 */
[----:B------:R-:W-:Y:S01]  /*6b30*/  ULEA UR7, UR8, UR5, 0x3 ;  /* 0x0000000508077291 */ /* 0x000fe2000f8e18ff */
[----:B--2---:R-:W-:-:S04]  /*6b40*/  LOP3.LUT R2, R9, UR9, RZ, 0x3c, !PT ;  /* 0x0000000909027c12 */ /* 0x004fc8000f8e3cff */
[----:B------:R-:W-:-:S04]  /*6b50*/  SHF.L.U32 R3, R2, 0x1f, RZ ;  /* 0x0000001f02037819 */ /* 0x000fc800000006ff */
[----:B------:R-:W1:Y:S02]  /*6b60*/  SYNCS.PHASECHK.TRANS64.TRYWAIT P0, [UR7], R3 ;  /* 0x00000003ff0075a7 */ /* 0x000e640008001107 */
[----:B-1----:R-:W-:Y:S05]  /*6b70*/  @!P0 BRA `(.L_x_146) ;  /* 0x0000004c00608947 */ /* 0x002fea0003800000 */
.L_x_343:
        /* <DEDUP_REMOVED lines=9> */
.L_x_345:
[----:B------:R-:W-:-:S04]  /*6c10*/  UIADD3 UR8, UPT, UPT, UR8, 0x1, URZ ;  /* 0x0000000108087890 */ /* 0x000fc8000fffe0ff */
[----:B------:R-:W-:-:S04]  /*6c20*/  UISETP.NE.AND UP0, UPT, UR8, 0x4, UPT ;  /* 0x000000040800788c */ /* 0x000fc8000bf05270 */
[----:B------:R-:W-:Y:S02]  /*6c30*/  USEL UR7, URZ, 0x1, UP0 ;  /* 0x00000001ff077887 */ /* 0x000fe40008000000 */
[----:B------:R-:W-:-:S04]  /*6c40*/  USEL UR8, UR8, URZ, UP0 ;  /* 0x000000ff08087287 */ /* 0x000fc80008000000 */
[----:B------:R-:W-:Y:S01]  /*6c50*/  ULEA UR8, UR8, UR5, 0x3 ;  /* 0x0000000508087291 */ /* 0x000fe2000f8e18ff */
[----:B------:R-:W-:-:S04]  /*6c60*/  LOP3.LUT R2, R2, UR7, RZ, 0x3c, !PT ;  /* 0x0000000702027c12 */ /* 0x000fc8000f8e3cff */
[----:B------:R-:W-:Y:S01]  /*6c70*/  SHF.L.U32 R2, R2, 0x1f, RZ ;  /* 0x0000001f02027819 */ /* 0x000fe200000006ff */
[----:B-1----:R-:W-:-:S04]  /*6c80*/  IMAD.U32 R0, RZ, RZ, UR8 ;  /* 0x00000008ff007e24 */ /* 0x002fc8000f8e00ff */
[----:B------:R1:W2:Y:S03]  /*6c90*/  SYNCS.PHASECHK.TRANS64.TRYWAIT P0, [R0+URZ], R2 ;  /* 0x00000002000075a7 */ /* 0x0002a600080011ff */
[----:B--2---:R-:W-:Y:S05]  /*6ca0*/  @!P0 NANOSLEEP.SYNCS 0x989680 ;  /* 0x009896800000895d */ /* 0x004fea0003900000 */
[----:B------:R-:W2:Y:S02]  /*6cb0*/  @!P0 SYNCS.PHASECHK.TRANS64 P0, [R0+URZ], R2 ;  /* 0x00000002000085a7 */ /* 0x000ea400080010ff */
[----:B--2---:R-:W-:Y:S05]  /*6cc0*/  @P0 BRA `(.L_x_148) ;  /* 0x0000000000200947 */ /* 0x004fea0003800000 */
.L_x_149:
[----:B--2---:R2:W3:Y:S02]  /*6cd0*/  SYNCS.PHASECHK.TRANS64.TRYWAIT P0, [R0+URZ], R2 ;  /* 0x00000002000075a7 */ /* 0x0044e400080011ff */
[----:B---3--:R-:W-:Y:S05]  /*6ce0*/  @!P0 NANOSLEEP.SYNCS 0x989680 ;  /* 0x009896800000895d */ /* 0x008fea0003900000 */
[----:B------:R-:W3:Y:S02]  /*6cf0*/  @!P0 SYNCS.PHASECHK.TRANS64 P0, [R0+URZ], R2 ;  /* 0x00000002000085a7 */ /* 0x000ee400080010ff */
[----:B---3--:R-:W-:Y:S05]  /*6d00*/  @!P0 BRA `(.L_x_149) ;  /* 0xfffffffc00f08947 */ /* 0x008fea000383ffff */
[----:B------:R-:W-:Y:S05]  /*6d10*/  BRA `(.L_x_148) ;  /* 0x00000000000c7947 */ /* 0x000fea0003800000 */
.L_x_144:
[----:B------:R-:W-:-:S04]  /*6d20*/  UIADD3 UR5, UPT, UPT, UR6, 0x520, URZ ;  /* 0x0000052006057890 */ /* 0x000fc8000fffe0ff */
[----:B------:R-:W-:-:S09]  /*6d30*/  UPRMT UR5, UR12, 0x654, UR5 ;  /* 0x000006540c057896 */ /* 0x000fd20008000005 */
[----:B------:R-:W-:Y:S03]  /*6d40*/  SYNCS.ARRIVE.TRANS64.RED.A1T0 RZ, [UR5], RZ ;  /* 0x000000ffffff79a7 */ /* 0x000fe60008100405 */
.L_x_148:
[----:B-12---:R-:W-:Y:S01]  /*6d50*/  SHF.L.U32 R2, RZ, 0x1f, RZ ;  /* 0x0000001fff027819 */ /* 0x006fe200000006ff */
[----:B------:R-:W-:Y:S01]  /*6d60*/  UIADD3 UR5, UPT, UPT, UR6, 0x520, URZ ;  /* 0x0000052006057890 */ /* 0x000fe2000fffe0ff */
[----:B------:R-:W-:Y:S02]  /*6d70*/  PLOP3.LUT P0, PT, PT, PT, UP1, 0x80, 0x8 ;  /* 0x000000000008781c */ /* 0x000fe40003f0f018 */
[----:B------:R-:W1:Y:S02]  /*6d80*/  SYNCS.PHASECHK.TRANS64.TRYWAIT P1, [UR6+0x520], R2 ;  /* 0x00052002ff0075a7 */ /* 0x000e640008021106 */
[----:B-1----:R-:W-:Y:S09]  /*6d90*/  @!P1 BRA `(.L_x_150) ;  /* 0x0000004c00089947 */ /* 0x002ff20003800000 */
.L_x_347:
[----:B------:R-:W-:Y:S02]  /*6da0*/  @!UP1 UPRMT UR5, UR12, 0x654, UR5 ;  /* 0x000006540c059896 */ /* 0x000fe40008000005 */
[----:B------:R-:W-:Y:S01]  /*6db0*/  ULOP3.LUT UR6, UR24, 0xffff, URZ, 0xc0, !UPT ;  /* 0x0000ffff18067892 */ /* 0x000fe2000f8ec0ff */
[----:B------:R-:W-:-:S03]  /*6dc0*/  UMOV UR8, 0xffff ;  /* 0x0000ffff00087882 */ /* 0x000fc60000000000 */
[----:B------:R-:W-:-:S03]  /*6dd0*/  USHF.R.U32.HI UR6, URZ, 0x5, UR6 ;  /* 0x00000005ff067899 */ /* 0x000fc60008011606 */
[----:B------:R-:W-:Y:S01]  /*6de0*/  @!P0 SYNCS.ARRIVE.TRANS64.RED.A1T0 RZ, [UR5], RZ ;  /* 0x000000ffffff89a7 */ /* 0x000fe20008100405 */
[----:B------:R-:W-:Y:S01]  /*6df0*/  NOP ;  /* 0x0000000000007918 */ /* 0x000fe20000000000 */
[----:B-1----:R-:W1:Y:S01]  /*6e00*/  LDS R0, [UR4+0x14] ;  /* 0x00001404ff007984 */ /* 0x002e620008000800 */
[----:B------:R-:W-:Y:S01]  /*6e10*/  USHF.L.U32 UR8, UR8, UR6, URZ ;  /* 0x0000000608087299 */ /* 0x000fe200080006ff */
[----:B------:R-:W-:Y:S02]  /*6e20*/  UMOV UR5, 0x1 ;  /* 0x0000000100057882 */ /* 0x000fe40000000000 */
[----:B------:R-:W-:-:S03]  /*6e30*/  USHF.L.U32 UR5, UR5, UR6, URZ ;  /* 0x0000000605057299 */ /* 0x000fc600080006ff */
[----:B-1----:R-:W-:-:S04]  /*6e40*/  LOP3.LUT R0, R0, UR8, RZ, 0xc0, !PT ;  /* 0x0000000800007c12 */ /* 0x002fc8000f8ec0ff */
[----:B------:R-:W-:-:S13]  /*6e50*/  ISETP.NE.AND P0, PT, R0, UR8, PT ;  /* 0x0000000800007c0c */ /* 0x000fda000bf05270 */
[----:B------:R-:W-:Y:S05]  /*6e60*/  @P0 BRA `(.L_x_151) ;  /* 0x0000000000580947 */ /* 0x000fea0003800000 */
[----:B------:R-:W1:Y:S02]  /*6e70*/  LDS R0, [UR4+0x18] ;  /* 0x00001804ff007984 */ /* 0x000e640008000800 */
[----:B-1----:R-:W-:-:S04]  /*6e80*/  LOP3.LUT R0, R0, UR5, RZ, 0xc0, !PT ;  /* 0x0000000500007c12 */ /* 0x002fc8000f8ec0ff */
[----:B------:R-:W-:-:S13]  /*6e90*/  ISETP.NE.AND P0, PT, R0, UR5, PT ;  /* 0x0000000500007c0c */ /* 0x000fda000bf05270 */
[----:B------:R-:W-:Y:S05]  /*6ea0*/  @P0 BRA `(.L_x_152) ;  /* 0x00000000003c0947 */ /* 0x000fea0003800000 */
[----:B------:R-:W1:Y:S01]  /*6eb0*/  S2R R2, SR_LANEID ;  /* 0x0000000000027919 */ /* 0x000e620000000000 */
[----:B------:R-:W-:Y:S01]  /*6ec0*/  ULOP3.LUT UR8, URZ, UR8, URZ, 0x33, !UPT ;  /* 0x00000008ff087292 */ /* 0x000fe2000f8e33ff */
[----:B------:R-:W-:Y:S02]  /*6ed0*/  VOTEU.ANY UR7, UPT, PT ;  /* 0x0000000000077886 */ /* 0x000fe400038e0100 */
[----:B------:R-:W-:-:S03]  /*6ee0*/  UFLO.U32 UR7, UR7 ;  /* 0x00000007000772bd */ /* 0x000fc600080e0000 */
[----:B------:R-:W-:-:S04]  /*6ef0*/  IMAD.U32 R0, RZ, RZ, UR8 ;  /* 0x00000008ff007e24 */ /* 0x000fc8000f8e00ff */
[----:B------:R2:W3:Y:S02]  /*6f00*/  REDUX UR6, R0 ;  /* 0x00000000000673c4 */ /* 0x0004e40000000000 */
[----:B------:R1:W-:Y:S02]  /*6f10*/  UTCATOMSWS.AND URZ, UR8 ;  /* 0x0000000800ff79e3 */ /* 0x0003e40008000000 */
[----:B-1----:R-:W-:Y:S02]  /*6f20*/  ISETP.EQ.U32.AND P0, PT, R2, UR7, PT ;  /* 0x0000000702007c0c */ /* 0x002fe4000bf02070 */
[----:B--2---:R-:W-:Y:S02]  /*6f30*/  LOP3.LUT R0, RZ, UR5, RZ, 0x33, !PT ;  /* 0x00000005ff007c12 */ /* 0x004fe4000f8e33ff */
[----:B---3--:R-:W-:Y:S02]  /*6f40*/  MOV R2, UR6 ;  /* 0x0000000600027c02 */ /* 0x008fe40008000f00 */
[----:B------:R-:W1:Y:S07]  /*6f50*/  REDUX UR5, R0 ;  /* 0x00000000000573c4 */ /* 0x000e6e0000000000 */
[----:B------:R2:W-:Y:S01]  /*6f60*/  @P0 ATOMS.AND RZ, [UR4+0x14], R2 ;  /* 0x00001402ffff098c */ /* 0x0005e2000a800004 */
[----:B-1----:R-:W-:-:S05]  /*6f70*/  IMAD.U32 R0, RZ, RZ, UR5 ;  /* 0x00000005ff007e24 */ /* 0x002fca000f8e00ff */
[----:B------:R2:W-:Y:S01]  /*6f80*/  @P0 ATOMS.AND RZ, [UR4+0x18], R0 ;  /* 0x00001800ffff098c */ /* 0x0005e2000a800004 */
[----:B------:R-:W-:Y:S05]  /*6f90*/  BRA `(.L_x_153) ;  /* 0x0000000000147947 */ /* 0x000fea0003800000 */
.L_x_152:
[----:B------:R-:W-:Y:S02]  /*6fa0*/  MOV R2, 0x6fc0 ;  /* 0x00006fc000027802 */ /* 0x000fe40000000f00 */
[----:B----45:R-:W-:Y:S05]  /*6fb0*/  CALL.REL.NOINC `($__internal_0_$__cuda_sm10x_tcgen05_guardrail_trap_col_being_dealloced_not_returned_by_alloc) ;  /* 0x0000004c001c7944 */ /* 0x030fea0003c00000 */
[----:B------:R-:W-:Y:S05]  /*6fc0*/  BRA `(.L_x_153) ;  /* 0x0000000000087947 */ /* 0x000fea0003800000 */
.L_x_151:
[----:B------:R-:W-:Y:S02]  /*6fd0*/  MOV R2, 0x6ff0 ;  /* 0x00006ff000027802 */ /* 0x000fe40000000f00 */
[----:B----45:R-:W-:Y:S05]  /*6fe0*/  CALL.REL.NOINC `($__internal_2_$__cuda_sm10x_tcgen05_guardrail_trap_unallocated_columns_being_dealloced) ;  /* 0x0000004c00287944 */ /* 0x030fea0003c00000 */
.L_x_153:
[----:B------:R-:W-:Y:S01]  /*6ff0*/  NOP ;  /* 0x0000000000007918 */ /* 0x000fe20000000000 */
[----:B------:R-:W-:Y:S05]  /*7000*/  EXIT ;  /* 0x000000000000794d */ /* 0x000fea0003800000 */
.L_x_124:
[----:B------:R-:W-:-:S09]  /*7010*/  UISETP.NE.OR UP0, UPT, UR11, 0x3, !UP4 ;  /* 0x000000030b00788c */ /* 0x000fd2000e705670 */
[----:B------:R-:W-:Y:S05]  /*7020*/  BRA.U UP0, `(.L_x_154) ;  /* 0x0000000900e87547 */ /* 0x000fea000b800000 */
[----:B------:R-:W2:Y:S01]  /*7030*/  LDCU UR25, c[0x0][0x370] ;  /* 0x00006e00ff1977ac */ /* 0x000ea20008000800 */
[----:B------:R-:W3:Y:S01]  /*7040*/  LDC.64 R16, c[0x0][0x348] ;  /* 0x0000d200ff107b82 */ /* 0x000ee20000000a00 */
[----:B------:R-:W-:Y:S02]  /*7050*/  HFMA2 R13, -RZ, RZ, 0, 0 ;  /* 0x00000000ff0d7431 */ /* 0x000fe400000001ff */
[----:B------:R-:W-:Y:S01]  /*7060*/  IMAD.MOV.U32 R15, RZ, RZ, 0x1 ;  /* 0x00000001ff0f7424 */ /* 0x000fe200078e00ff */
[----:B------:R-:W2:Y:S01]  /*7070*/  LDCU.128 UR20, c[0x0][0xb10] ;  /* 0x00016200ff1477ac */ /* 0x000ea20008000c00 */
[----:B------:R-:W-:Y:S01]  /*7080*/  IMAD.MOV.U32 R14, RZ, RZ, RZ ;  /* 0x000000ffff0e7224 */ /* 0x000fe200078e00ff */
[----:B------:R-:W-:Y:S01]  /*7090*/  MOV R12, 0x1000 ;  /* 0x00001000000c7802 */ /* 0x000fe20000000f00 */
[----:B------:R-:W4:Y:S01]  /*70a0*/  LDCU UR24, c[0x0][0x374] ;  /* 0x00006e80ff1877ac */ /* 0x000f220008000800 */
[----:B------:R-:W1:Y:S01]  /*70b0*/  LDC.64 R2, c[0x0][0x888] ;  /* 0x00022200ff027b82 */ /* 0x000e620000000a00 */
[----:B------:R-:W4:Y:S01]  /*70c0*/  LDCU UR13, c[0x0][0xb0c] ;  /* 0x00016180ff0d77ac */ /* 0x000f220008000800 */
[----:B------:R-:W4:Y:S06]  /*70d0*/  LDCU UR18, c[0x0][0xb20] ;  /* 0x00016400ff1277ac */ /* 0x000f2c0008000800 */
[----:B------:R-:W1:Y:S01]  /*70e0*/  LDC.64 R4, c[0x0][0x890] ;  /* 0x00022400ff047b82 */ /* 0x000e620000000a00 */
[----:B------:R-:W3:Y:S01]  /*70f0*/  LDCU UR4, c[0x0][0xb30] ;  /* 0x00016600ff0477ac */ /* 0x000ee20008000800 */
[----:B------:R-:W-:Y:S01]  /*7100*/  UMOV UR19, 0x400 ;  /* 0x0000040000137882 */ /* 0x000fe20000000000 */
[----:B------:R-:W-:-:S02]  /*7110*/  UISETP.GE.AND UP0, UPT, UR37, 0x1, UPT ;  /* 0x000000012500788c */ /* 0x000fc4000bf06270 */
[----:B------:R-:W-:Y:S02]  /*7120*/  ULEA UR19, UR54, UR19, 0x18 ;  /* 0x0000001336137291 */ /* 0x000fe4000f8ec0ff */
[----:B------:R-:W-:Y:S02]  /*7130*/  UP2UR UR5, UPR, URZ, 0x1 ;  /* 0x00000001ff057883 */ /* 0x000fe40008000000 */
[----:B--2---:R-:W-:Y:S02]  /*7140*/  UIMAD.WIDE.U32 UR10, UR25, UR20, URZ ;  /* 0x00000014190a72a5 */ /* 0x004fe4000f8e00ff */
[----:B------:R-:W-:Y:S02]  /*7150*/  UIADD3 UR5, UPT, UPT, UR19, 0x480, URZ ;  /* 0x0000048013057890 */ /* 0x000fe4000fffe0ff */
[----:B----4-:R-:W-:Y:S02]  /*7160*/  UIMAD.WIDE.U32 UR8, UR24, UR23, URZ ;  /* 0x00000017180872a5 */ /* 0x010fe4000f8e00ff */
[----:B------:R-:W-:-:S02]  /*7170*/  UPLOP3.LUT UP3, UPT, UPT, UPT, UPT, 0x40, 0x4 ;  /* 0x000000000004789c */ /* 0x000fc40003f6e870 */
[----:B------:R-:W-:Y:S01]  /*7180*/  UISETP.NE.AND UP4, UPT, UR37, 0x1, UPT ;  /* 0x000000012500788c */ /* 0x000fe2000bf85270 */
[----:B------:R-:W2:Y:S01]  /*7190*/  LDCU.64 UR6, c[0x0][0xb28] ;  /* 0x00016500ff0677ac */ /* 0x000ea20008000a00 */
[----:B------:R-:W-:Y:S02]  /*71a0*/  UISETP.NE.AND UP6, UPT, UR13, 0x1, UPT ;  /* 0x000000010d00788c */ /* 0x000fe4000bfc5270 */
[----:B------:R-:W-:Y:S02]  /*71b0*/  UISETP.NE.AND UP5, UPT, UR22, 0x1, UPT ;  /* 0x000000011600788c */ /* 0x000fe4000bfa5270 */
[----:B------:R-:W-:Y:S02]  /*71c0*/  UPRMT UR54, UR54, 0x654, UR5 ;  /* 0x0000065436367896 */ /* 0x000fe40008000005 */
[----:B------:R-:W-:Y:S02]  /*71d0*/  USHF.R.U32.HI UR28, URZ, UR21, UR11 ;  /* 0x00000015ff1c7299 */ /* 0x000fe4000801160b */
[----:B------:R-:W-:-:S02]  /*71e0*/  USHF.R.U32.HI UR27, URZ, UR18, UR9 ;  /* 0x00000012ff1b7299 */ /* 0x000fc40008011609 */
[----:B---3--:R-:W-:-:S11]  /*71f0*/  UISETP.NE.AND UP2, UPT, UR4, 0x1, UPT ;  /* 0x000000010400788c */ /* 0x008fd6000bf45270 */
.L_x_162:
[C---:B------:R-:W-:Y:S02]  /*7200*/  LEA R7, R14.reuse, UR19, 0x3 ;  /* 0x000000130e077c11 */ /* 0x040fe4000f8e18ff */
[----:B------:R-:W-:Y:S02]  /*7210*/  SHF.L.U32 R0, R13, 0x1f, RZ ;  /* 0x0000001f0d007819 */ /* 0x000fe400000006ff */
[----:B------:R-:W-:Y:S02]  /*7220*/  LEA R8, R14, UR19, 0x4 ;  /* 0x000000130e087c11 */ /* 0x000fe4000f8e20ff */
[----:B---3--:R-:W3:Y:S02]  /*7230*/  SYNCS.PHASECHK.TRANS64.TRYWAIT P0, [R7+URZ+0x4a0], R0 ;  /* 0x0004a000070075a7 */ /* 0x008ee400080011ff */
[----:B---3--:R-:W-:Y:S05]  /*7240*/  @!P0 BRA `(.L_x_155) ;  /* 0x0000004400f48947 */ /* 0x008fea0003800000 */
.L_x_348:
[----:B------:R-:W4:Y:S01]  /*7250*/  LDS.128 R8, [R8+0x530] ;  /* 0x0005300008087984 */ /* 0x000f220000000c00 */
[----:B------:R-:W-:Y:S01]  /*7260*/  UISETP.GE.AND UP0, UPT, UR37, 0x1, UPT ;  /* 0x000000012500788c */ /* 0x000fe2000bf06270 */
[----:B------:R-:W-:Y:S01]  /*7270*/  @!PT LDS RZ, [RZ] ;  /* 0x00000000fffff984 */ /* 0x000fe20000000800 */
[----:B------:R-:W-:Y:S01]  /*7280*/  @!PT LDS RZ, [RZ] ;  /* 0x00000000fffff984 */ /* 0x000fe20000000800 */
[----:B------:R-:W-:Y:S01]  /*7290*/  @!PT LDS RZ, [RZ] ;  /* 0x00000000fffff984 */ /* 0x000fe20000000800 */
[----:B------:R-:W-:Y:S01]  /*72a0*/  @!PT LDS RZ, [RZ] ;  /* 0x00000000fffff984 */ /* 0x000fe20000000800 */
[----:B------:R1:W-:Y:S06]  /*72b0*/  MEMBAR.ALL.CTA ;  /* 0x0000000000007992 */ /* 0x0003ec0000008000 */
[----:B-1----:R-:W1:Y:S01]  /*72c0*/  FENCE.VIEW.ASYNC.S ;  /* 0x00000000000073c6 */ /* 0x002e620000000000 */
[----:B----4-:R-:W-:Y:S11]  /*72d0*/  LOP3.LUT P0, RZ, R10, 0x1, RZ, 0xc0, !PT ;  /* 0x000000010aff7812 */ /* 0x010ff6000780c0ff */
[----:B------:R-:W-:Y:S02]  /*72e0*/  @!UPT UIADD3 URZ, UPT, UPT, URZ, URZ, URZ ;  /* 0x000000fffffff290 */ /* 0x000fe4000fffe0ff */
[----:B-1----:R-:W-:Y:S01]  /*72f0*/  VOTEU.ANY UP1, P0 ;  /* 0x0000000000ff7886 */ /* 0x002fe20000020100 */
[----:B------:R-:W-:Y:S11]  /*7300*/  PLOP3.LUT P0, PT, PT, PT, UP1, 0x80, 0x8 ;  /* 0x000000000008781c */ /* 0x000ff60003f0f018 */
[----:B------:R-:W-:Y:S02]  /*7310*/  @!UPT UIADD3 URZ, UPT, UPT, URZ, URZ, URZ ;  /* 0x000000fffffff290 */ /* 0x000fe4000fffe0ff */
[----:B---3--:R-:W-:Y:S02]  /*7320*/  @P0 SHF.R.U32.HI R0, RZ, 0x10, R9 ;  /* 0x00000010ff000819 */ /* 0x008fe40000011609 */
[----:B------:R-:W-:Y:S02]  /*7330*/  @P0 MOV R6, R8 ;  /* 0x0000000800060202 */ /* 0x000fe40000000f00 */
[----:B------:R-:W-:Y:S01]  /*7340*/  @P0 R2UR UR4, R0 ;  /* 0x00000000000402ca */ /* 0x000fe200000e0000 */
[----:B------:R-:W-:Y:S01]  /*7350*/  VIADD R0, R7, 0x4b0 ;  /* 0x000004b007007836 */ /* 0x000fe20000000000 */
[----:B------:R-:W-:Y:S02]  /*7360*/  @P0 LOP3.LUT R8, R9, 0xffff, RZ, 0xc0, !PT ;  /* 0x0000ffff09080812 */ /* 0x000fe400078ec0ff */
[----:B------:R-:W-:Y:S02]  /*7370*/  @P0 R2UR UR8, R6 ;  /* 0x00000000060802ca */ /* 0x000fe400000e0000 */
[----:B------:R-:W-:Y:S02]  /*7380*/  PRMT R0, RZ, 0x654, R0 ;  /* 0x00000654ff007816 */ /* 0x000fe40000000000 */
[----:B------:R-:W-:Y:S02]  /*7390*/  @P0 R2UR UR5, R8 ;  /* 0x00000000080502ca */ /* 0x000fe400000e0000 */
[----:B------:R1:W-:Y:S03]  /*73a0*/  SYNCS.ARRIVE.TRANS64.RED.A1T0 RZ, [R0+URZ], RZ ;  /* 0x000000ff00ff79a7 */ /* 0x0003e600081004ff */
[----:B------:R-:W-:Y:S04]  /*73b0*/  @UP1 UMOV UR29, UR4 ;  /* 0x00000004001d1c82 */ /* 0x000fe80008000000 */
[----:B------:R-:W-:Y:S04]  /*73c0*/  @UP1 UMOV UR15, UR8 ;  /* 0x00000008000f1c82 */ /* 0x000fe80008000000 */
[----:B------:R-:W-:Y:S01]  /*73d0*/  @UP1 UMOV UR14, UR5 ;  /* 0x00000005000e1c82 */ /* 0x000fe20008000000 */
[----:B------:R-:W-:Y:S05]  /*73e0*/  BRA.U !UP0, `(.L_x_156) ;  /* 0x0000000108947547 */ /* 0x000fea000b800000 */
[----:B------:R-:W-:Y:S02]  /*73f0*/  UIMAD.WIDE.U32 UR30, UR14, UR23, URZ ;  /* 0x000000170e1e72a5 */ /* 0x000fe4000f8e00ff */
[----:B------:R-:W-:Y:S02]  /*7400*/  UIMAD.WIDE.U32 UR40, UR15, UR20, URZ ;  /* 0x000000140f2872a5 */ /* 0x000fe4000f8e00ff */
[----:B------:R-:W-:Y:S02]  /*7410*/  USEL UR4, UR24, UR27, !UP5 ;  /* 0x0000001b18047287 */ /* 0x000fe4000e800000 */
[----:B------:R-:W-:Y:S02]  /*7420*/  USHF.R.U32.HI UR32, URZ, UR18, UR31 ;  /* 0x00000012ff207299 */ /* 0x000fe4000801161f */
[----:B--2---:R-:W-:Y:S02]  /*7430*/  UIMAD.WIDE.U32 UR38, UR4, UR6, URZ ;  /* 0x00000006042672a5 */ /* 0x004fe4000f8e00ff */
[----:B------:R-:W-:Y:S02]  /*7440*/  USEL UR9, UR25, UR28, !UP6 ;  /* 0x0000001c19097287 */ /* 0x000fe4000f000000 */
[----:B------:R-:W-:Y:S02]  /*7450*/  USEL UR8, UR14, UR32, !UP5 ;  /* 0x000000200e087287 */ /* 0x000fe4000e800000 */
[----:B------:R-:W-:Y:S02]  /*7460*/  UIMAD.WIDE.U32 UR34, UR9, UR6, URZ ;  /* 0x00000006092272a5 */ /* 0x000fe4000f8e00ff */
[----:B------:R-:W-:Y:S02]  /*7470*/  UIMAD.WIDE.U32 UR16, UR8, UR6, URZ ;  /* 0x00000006081072a5 */ /* 0x000fe4000f8e00ff */
[----:B------:R-:W-:Y:S02]  /*7480*/  @UP4 USHF.R.U32.HI UR9, URZ, UR7, UR35 ;  /* 0x00000007ff094299 */ /* 0x000fe40008011623 */
[----:B------:R-:W-:Y:S02]  /*7490*/  USHF.R.U32.HI UR17, URZ, UR7, UR17 ;  /* 0x00000007ff117299 */ /* 0x000fe40008011611 */
[----:B------:R-:W-:Y:S02]  /*74a0*/  UIMAD UR10, UR37, UR9, URZ ;  /* 0x00000009250a72a4 */ /* 0x000fe4000f8e02ff */
[----:B------:R-:W-:Y:S01]  /*74b0*/  USEL UR17, UR8, UR17, !UP4 ;  /* 0x0000001108117287 */ /* 0x000fe2000e000000 */
[----:B------:R-:W-:Y:S02]  /*74c0*/  UMOV UR31, UR41 ;  /* 0x00000029001f7c82 */ /* 0x000fe40008000000 */
[----:B------:R-:W-:Y:S02]  /*74d0*/  USHF.R.U32.HI UR30, URZ, UR21, UR31 ;  /* 0x00000015ff1e7299 */ /* 0x000fe4000801161f */
[----:B------:R-:W-:Y:S02]  /*74e0*/  UIADD3 UR16, UPT, UPT, -UR17, URZ, URZ ;  /* 0x000000ff11107290 */ /* 0x000fe4000fffe1ff */
[----:B------:R-:W-:Y:S02]  /*74f0*/  USEL UR5, UR15, UR30, !UP6 ;  /* 0x0000001e0f057287 */ /* 0x000fe4000f000000 */
[----:B------:R-:W-:Y:S01]  /*7500*/  UIMAD UR16, UR37, UR16, UR8 ;  /* 0x00000010251072a4 */ /* 0x000fe2000f8e0208 */
[----:B------:R-:W-:Y:S02]  /*7510*/  UMOV UR31, UR39 ;  /* 0x00000027001f7c82 */ /* 0x000fe40008000000 */
[----:B------:R-:W-:Y:S04]  /*7520*/  @UP4 USHF.R.U32.HI UR4, URZ, UR7, UR31 ;  /* 0x00000007ff044299 */ /* 0x000fe8000801161f */
[----:B------:R-:W-:Y:S04]  /*7530*/  UIMAD UR4, UR37, UR4, URZ ;  /* 0x00000004250472a4 */ /* 0x000fe8000f8e02ff */
[----:B------:R-:W-:Y:S04]  /*7540*/  UISETP.GE.AND UP0, UPT, UR8, UR4, UPT ;  /* 0x000000040800728c */ /* 0x000fe8000bf06270 */
[----:B------:R-:W-:Y:S02]  /*7550*/  UISETP.GE.OR UP0, UPT, UR5, UR10, UP0 ;  /* 0x0000000a0500728c */ /* 0x000fe40008706670 */
[----:B------:R-:W-:Y:S09]  /*7560*/  UIMAD.WIDE.U32 UR10, UR5, UR6, URZ ;  /* 0x00000006050a72a5 */ /* 0x000ff2000f8e00ff */
[----:B------:R-:W-:Y:S04]  /*7570*/  @!UP0 USHF.R.U32.HI UR4, URZ, UR7, UR11 ;  /* 0x00000007ff048299 */ /* 0x000fe8000801160b */
[----:B------:R-:W-:Y:S04]  /*7580*/  @!UP0 USEL UR4, UR5, UR4, !UP4 ;  /* 0x0000000405048287 */ /* 0x000fe8000e000000 */
[----:B------:R-:W-:Y:S02]  /*7590*/  @!UP0 UIMAD UR12, UR9, UR16, UR4 ;  /* 0x00000010090c82a4 */ /* 0x000fe4000f8e0204 */
[----:B------:R-:W-:Y:S02]  /*75a0*/  @!UP0 UIADD3 UR16, UPT, UPT, UR17, -UR4, URZ ;  /* 0x8000000411108290 */ /* 0x000fe4000fffe0ff */
[----:B------:R-:W-:Y:S02]  /*75b0*/  UIADD3 UR9, UPT, UPT, -UR5, URZ, URZ ;  /* 0x000000ff05097290 */ /* 0x000fe4000fffe1ff */
[----:B------:R-:W-:Y:S02]  /*75c0*/  UIADD3 UR4, UPT, UPT, -UR8, URZ, URZ ;  /* 0x000000ff08047290 */ /* 0x000fe4000fffe1ff */
[----:B------:R-:W-:Y:S02]  /*75d0*/  @!UP0 UIMAD UR8, UR16, UR37, UR5 ;  /* 0x00000025100882a4 */ /* 0x000fe4000f8e0205 */
[----:B------:R-:W-:Y:S02]  /*75e0*/  UIMAD UR15, UR13, UR9, UR15 ;  /* 0x000000090d0f72a4 */ /* 0x000fe4000f8e020f */
[----:B------:R-:W-:Y:S01]  /*75f0*/  UIMAD UR14, UR22, UR4, UR14 ;  /* 0x00000004160e72a4 */ /* 0x000fe2000f8e020e */
[----:B------:R-:W-:Y:S02]  /*7600*/  @!UP0 UMOV UR5, UR12 ;  /* 0x0000000c00058c82 */ /* 0x000fe40008000000 */
[----:B------:R-:W-:Y:S02]  /*7610*/  UIMAD UR15, UR5, UR13, UR15 ;  /* 0x0000000d050f72a4 */ /* 0x000fe4000f8e020f */
[----:B------:R-:W-:Y:S11]  /*7620*/  UIMAD UR14, UR8, UR22, UR14 ;  /* 0x00000016080e72a4 */ /* 0x000ff6000f8e020e */
[----:B------:R-:W-:Y:S01]  /*7630*/  @!UPT UIADD3 URZ, UPT, UPT, URZ, URZ, URZ ;  /* 0x000000fffffff290 */ /* 0x000fe2000fffe0ff */
.L_x_156:
[----:B------:R-:W3:Y:S01]  /*7640*/  @!UP2 LDCU.128 UR8, c[0x0][0xb10] ;  /* 0x00016200ff08a7ac */ /* 0x000ee20008000c00 */
[C---:B------:R-:W-:Y:S02]  /*7650*/  ISETP.NE.U32.AND P1, PT, R4.reuse, RZ, PT ;  /* 0x000000ff0400720c */ /* 0x040fe40003f25070 */
[----:B------:R-:W-:Y:S02]  /*7660*/  ISETP.NE.U32.AND P0, PT, R4, RZ, PT ;  /* 0x000000ff0400720c */ /* 0x000fe40003f05070 */
[C---:B------:R-:W-:Y:S02]  /*7670*/  ISETP.NE.AND.EX P1, PT, R5.reuse, RZ, PT, P1 ;  /* 0x000000ff0500720c */ /* 0x040fe40003f25310 */
[----:B------:R-:W-:Y:S01]  /*7680*/  ISETP.NE.AND.EX P0, PT, R5, RZ, PT, P0 ;  /* 0x000000ff0500720c */ /* 0x000fe20003f05300 */
[----:B------:R-:W4:Y:S01]  /*7690*/  @!UP2 LDCU UR5, c[0x0][0xb0c] ;  /* 0x00016180ff05a7ac */ /* 0x000f220008000800 */
[----:B------:R-:W-:Y:S01]  /*76a0*/  SHF.L.U32 R6, R15, 0x1f, RZ ;  /* 0x0000001f0f067819 */ /* 0x000fe200000006ff */
[----:B---3--:R-:W-:Y:S04]  /*76b0*/  UIMAD.WIDE.U32 UR16, UR15, UR8, URZ ;  /* 0x000000080f1072a5 */ /* 0x008fe8000f8e00ff */
[----:B------:R-:W-:Y:S02]  /*76c0*/  @!UP2 USHF.R.U32.HI UR4, URZ, UR9, UR17 ;  /* 0x00000009ff04a299 */ /* 0x000fe40008011611 */
[----:B------:R-:W-:Y:S02]  /*76d0*/  UIMAD.WIDE.U32 UR16, UR14, UR11, URZ ;  /* 0x0000000b0e1072a5 */ /* 0x000fe4000f8e00ff */
[----:B----4-:R-:W-:Y:S04]  /*76e0*/  @!UP2 UISETP.NE.AND UP0, UPT, UR5, 0x1, UPT ;  /* 0x000000010500a88c */ /* 0x010fe8000bf05270 */
[----:B------:R-:W-:Y:S02]  /*76f0*/  @!UP2 USEL UR8, UR15, UR4, !UP0 ;  /* 0x000000040f08a287 */ /* 0x000fe4000c000000 */
[----:B------:R-:W-:Y:S01]  /*7700*/  @!UP2 UISETP.NE.AND UP0, UPT, UR10, 0x1, UPT ;  /* 0x000000010a00a88c */ /* 0x000fe2000bf05270 */
[----:B------:R-:W3:Y:S02]  /*7710*/  @!UP2 LDCU UR4, c[0x0][0xb20] ;  /* 0x00016400ff04a7ac */ /* 0x000ee40008000800 */
[----:B---3--:R-:W-:Y:S04]  /*7720*/  @!UP2 USHF.R.U32.HI UR4, URZ, UR4, UR17 ;  /* 0x00000004ff04a299 */ /* 0x008fe80008011611 */
[----:B------:R-:W-:Y:S04]  /*7730*/  @!UP2 USEL UR9, UR14, UR4, !UP0 ;  /* 0x000000040e09a287 */ /* 0x000fe8000c000000 */
[----:B------:R-:W-:Y:S02]  /*7740*/  @!UP2 UIADD3 UR4, UPT, UPT, -UR8, UR9, URZ ;  /* 0x000000090804a290 */ /* 0x000fe4000fffe1ff */
[----:B------:R-:W-:Y:S02]  /*7750*/  @!UP2 UIADD3 UR8, UPT, UPT, UR8, -UR9, URZ ;  /* 0x800000090808a290 */ /* 0x000fe4000fffe0ff */
[----:B------:R-:W-:Y:S02]  /*7760*/  @!UP2 UIMAD UR15, UR4, UR5, UR15 ;  /* 0x00000005040fa2a4 */ /* 0x000fe4000f8e020f */
[----:B------:R-:W-:Y:S01]  /*7770*/  @!UP2 UIMAD UR14, UR8, UR10, UR14 ;  /* 0x0000000a080ea2a4 */ /* 0x000fe2000f8e020e */
[----:B------:R-:W-:Y:S11]  /*7780*/  BRA.U UP3, `(.L_x_157) ;  /* 0x0000000103107547 */ /* 0x000ff6000b800000 */
[----:B------:R-:W-:Y:S04]  /*7790*/  MOV R7, UR26 ;  /* 0x0000001a00077c02 */ /* 0x000fe80008000f00 */
[----:B------:R-:W-:Y:S04]  /*77a0*/  SHF.L.U32 R7, R7, 0x1f, RZ ;  /* 0x0000001f07077819 */ /* 0x000fe800000006ff */
[----:B------:R-:W3:Y:S02]  /*77b0*/  SYNCS.PHASECHK.TRANS64.TRYWAIT P2, [UR19+0x498], R7 ;  /* 0x00049807ff0075a7 */ /* 0x000ee40008041113 */
[----:B---3--:R-:W-:Y:S05]  /*77c0*/  @!P2 BRA `(.L_x_158) ;  /* 0x0000004000a8a947 */ /* 0x008fea0003800000 */
.L_x_157:
[----:B------:R-:W-:Y:S05]  /*77d0*/  @!P1 BRA `(.L_x_159) ;  /* 0x00000000002c9947 */ /* 0x000fea0003800000 */
[----:B------:R-:W-:Y:S01]  /*77e0*/  ISETP.NE.U32.AND P1, PT, R2, RZ, PT ;  /* 0x000000ff0200720c */ /* 0x000fe20003f25070 */
[----:B------:R-:W-:Y:S03]  /*77f0*/  IMAD.MOV.U32 R80, RZ, RZ, 0x1 ;  /* 0x00000001ff507424 */ /* 0x000fe600078e00ff */
[----:B------:R-:W-:Y:S11]  /*7800*/  ISETP.NE.AND.EX P1, PT, R3, RZ, PT, P1 ;  /* 0x000000ff0300720c */ /* 0x000ff60003f25310 */
[----:B------:R-:W-:Y:S02]  /*7810*/  @!UPT UIADD3 URZ, UPT, UPT, URZ, URZ, URZ ;  /* 0x000000fffffff290 */ /* 0x000fe4000fffe0ff */
[----:B------:R-:W3:Y:S01]  /*7820*/  @P1 LDC.64 R8, c[0x0][0x888] ;  /* 0x00022200ff081b82 */ /* 0x000ee20000000a00 */
[----:B-1----:R-:W-:Y:S04]  /*7830*/  @P1 IMAD R0, R4, UR36, RZ ;  /* 0x0000002404001c24 */ /* 0x002fe8000f8e02ff */
[----:B---3--:R-:W-:Y:S04]  /*7840*/  @P1 IMAD.WIDE R8, R0, 0x4, R8 ;  /* 0x0000000400081825 */ /* 0x008fe800078e0208 */
[----:B------:R-:W-:Y:S01]  /*7850*/  HFMA2 R0, -RZ, RZ, 0, 5.9604644775390625e-08 ;  /* 0x00000001ff007431 */ /* 0x000fe200000001ff */
[----:B-----5:R3:W5:Y:S04]  /*7860*/  @P1 LDG.E R39, desc[UR52][R8.64] ;  /* 0x0000003408271981 */ /* 0x020768000c1e1900 */
[----:B------:R-:W-:Y:S01]  /*7870*/  @!P1 PRMT R80, R0, 0x7610, R80 ;  /* 0x0000761000509816 */ /* 0x000fe20000000050 */
[----:B---3--:R-:W4:Y:S06]  /*7880*/  @!P1 LDC R39, c[0x0][0x880] ;  /* 0x00022000ff279b82 */ /* 0x008f2c0000000800 */
.L_x_159:
[----:B----45:R-:W-:Y:S01]  /*7890*/  @!P0 FSETP.EQ.AND P1, PT, R39, RZ, PT ;  /* 0x000000ff2700820b */ /* 0x030fe20003f22000 */
[----:B------:R-:W-:Y:S01]  /*78a0*/  @!UPT UIADD3 URZ, UPT, UPT, URZ, URZ, URZ ;  /* 0x000000fffffff290 */ /* 0x000fe2000fffe0ff */
[----:B------:R-:W-:Y:S11]  /*78b0*/  @!P0 BRA `(.L_x_160) ;  /* 0x0000000000188947 */ /* 0x000ff60003800000 */
[----:B------:R-:W-:Y:S02]  /*78c0*/  LOP3.LUT P0, RZ, R80, 0xff, RZ, 0xc0, !PT ;  /* 0x000000ff50ff7812 */ /* 0x000fe4000780c0ff */
[----:B------:R-:W-:Y:S04]  /*78d0*/  ISETP.NE.U32.AND P1, PT, R2, RZ, PT ;  /* 0x000000ff0200720c */ /* 0x000fe80003f25070 */
[----:B------:R-:W-:Y:S04]  /*78e0*/  ISETP.NE.AND.EX P1, PT, R3, RZ, PT, P1 ;  /* 0x000000ff0300720c */ /* 0x000fe80003f25310 */
[----:B------:R-:W-:Y:S03]  /*78f0*/  PLOP3.LUT P1, PT, P1, PT, PT, 0x8, 0x80 ;  /* 0x000000000080781c */ /* 0x000fe60000f2e170 */
[----:B------:R-:W-:Y:S11]  /*7900*/  @P0 FSETP.EQ.AND P1, PT, R39, RZ, PT ;  /* 0x000000ff2700020b */ /* 0x000ff60003f22000 */
[----:B------:R-:W-:Y:S02]  /*7910*/  @!UPT UIADD3 URZ, UPT, UPT, URZ, URZ, URZ ;  /* 0x000000fffffff290 */ /* 0x000fe4000fffe0ff */
.L_x_160:
[----:B------:R-:W3:Y:S01]  /*7920*/  SYNCS.PHASECHK.TRANS64.TRYWAIT P0, [UR19+0x488], R6 ;  /* 0x00048806ff0075a7 */ /* 0x000ee20008001113 */
[----:B------:R-:W-:Y:S02]  /*7930*/  ELECT P2, URZ, PT ;  /* 0x0000000000ff782f */ /* 0x000fe40003840000 */
[----:B------:R-:W-:Y:S01]  /*7940*/  IADD3 R14, PT, PT, R14, 0x1, RZ ;  /* 0x000000010e0e7810 */ /* 0x000fe20007ffe0ff */
[----:B---3--:R-:W-:Y:S10]  /*7950*/  @!P0 BRA `(.L_x_161) ;  /* 0x00000040005c8947 */ /* 0x008ff40003800000 */
.L_x_351:
[----:B------:R-:W-:Y:S01]  /*7960*/  PLOP3.LUT P1, PT, P1, P2, PT, 0xf2, 0x2f ;  /* 0x00000000002f781c */ /* 0x000fe20000f25e72 */
[----:B------:R-:W-:Y:S01]  /*7970*/  UMOV UR16, 0x0 ;  /* 0x0000000000107882 */ /* 0x000fe20000000000 */
[----:B------:R-:W-:Y:S01]  /*7980*/  UMOV UR17, 0x10000000 ;  /* 0x1000000000117882 */ /* 0x000fe20000000000 */
[----:B------:R-:W-:Y:S01]  /*7990*/  UMOV UR12, UR36 ;  /* 0x00000024000c7c82 */ /* 0x000fe20008000000 */
[----:B------:R-:W-:Y:S01]  /*79a0*/  LOP3.LUT R15, R15, 0x1, RZ, 0x3c, !PT ;  /* 0x000000010f0f7812 */ /* 0x000fe200078e3cff */
[----:B------:R-:W-:Y:S01]  /*79b0*/  UPLOP3.LUT UP3, UPT, UPT, UPT, UPT, 0x80, 0x8 ;  /* 0x000000000008789c */ /* 0x000fe20003f6f070 */
[----:B------:R-:W-:Y:S07]  /*79c0*/  UMOV UR36, UR29 ;  /* 0x0000001d00247c82 */ /* 0x000fee0008000000 */
[----:B-1----:R-:W-:Y:S01]  /*79d0*/  @!P1 IADD3 R6, P0, PT, R16, 0x580, RZ ;  /* 0x0000058010069810 */ /* 0x002fe20007f1e0ff */
[----:B------:R-:W-:Y:S03]  /*79e0*/  VOTEU.ALL UP0, P1 ;  /* 0x0000000000ff7886 */ /* 0x000fe60000800000 */
[----:B------:R-:W-:Y:S01]  /*79f0*/  @!P1 R2UR UR5, R6 ;  /* 0x00000000060592ca */ /* 0x000fe200000e0000 */
[----:B------:R-:W-:Y:S01]  /*7a00*/  @!P1 IMAD.X R0, RZ, RZ, R17, P0 ;  /* 0x000000ffff009224 */ /* 0x000fe200000e0611 */
[----:B------:R-:W-:Y:S01]  /*7a10*/  @!UP0 USHF.L.U32 UR10, UR51, 0x6, URZ ;  /* 0x00000006330a8899 */ /* 0x000fe200080006ff */
[----:B------:R-:W-:Y:S01]  /*7a20*/  ISETP.NE.AND P0, PT, R14, 0x2, PT ;  /* 0x000000020e00780c */ /* 0x000fe20003f05270 */
[----:B------:R-:W-:Y:S02]  /*7a30*/  @!UP0 USHF.L.U32 UR11, UR50, 0x6, URZ ;  /* 0x00000006320b8899 */ /* 0x000fe400080006ff */
[----:B------:R-:W-:Y:S01]  /*7a40*/  @!P1 R2UR UR4, R0 ;  /* 0x00000000000492ca */ /* 0x000fe200000e0000 */
[----:B------:R-:W-:Y:S01]  /*7a50*/  @!UP0 UIADD3 UR8, UPT, UPT, UR19, 0x600, URZ ;  /* 0x0000060013088890 */ /* 0x000fe2000fffe0ff */
[----:B------:R-:W-:Y:S01]  /*7a60*/  SEL R0, RZ, 0x1, P0 ;  /* 0x00000001ff007807 */ /* 0x000fe20000000000 */
[----:B------:R-:W-:Y:S01]  /*7a70*/  @!UP0 UIADD3 UR9, UPT, UPT, UR19, 0x480, URZ ;  /* 0x0000048013098890 */ /* 0x000fe2000fffe0ff */
[----:B------:R-:W-:Y:S01]  /*7a80*/  SEL R14, R14, RZ, P0 ;  /* 0x000000ff0e0e7207 */ /* 0x000fe20000000000 */
[----:B------:R-:W-:Y:S01]  /*7a90*/  VOTEU.ALL UP0, P1 ;  /* 0x0000000000ff7886 */ /* 0x000fe20000800000 */
[----:B------:R-:W-:Y:S01]  /*7aa0*/  LOP3.LUT R13, R13, R0, RZ, 0x3c, !PT ;  /* 0x000000000d0d7212 */ /* 0x000fe200078e3cff */
[----:B------:R-:W-:Y:S01]  /*7ab0*/  IMAD.U32 R6, RZ, RZ, UR5 ;  /* 0x00000005ff067e24 */ /* 0x000fe2000f8e00ff */
[----:B------:R-:W-:Y:S02]  /*7ac0*/  UIADD3 UR51, UPT, UPT, UR14, UR48, URZ ;  /* 0x000000300e337290 */ /* 0x000fe4000fffe0ff */
[----:B------:R-:W-:Y:S03]  /*7ad0*/  UIADD3 UR50, UPT, UPT, UR15, UR49, URZ ;  /* 0x000000310f327290 */ /* 0x000fe6000fffe0ff */
[----:B------:R-:W-:Y:S01]  /*7ae0*/  IMAD.U32 R7, RZ, RZ, UR4 ;  /* 0x00000004ff077e24 */ /* 0x000fe2000f8e00ff */
[----:B------:R-:W-:Y:S04]  /*7af0*/  @!P1 R2UR UR4, R6 ;  /* 0x00000000060492ca */ /* 0x000fe800000e0000 */
[----:B------:R-:W-:Y:S11]  /*7b00*/  @!P1 R2UR UR5, R7 ;  /* 0x00000000070592ca */ /* 0x000ff600000e0000 */
[----:B------:R-:W-:Y:S02]  /*7b10*/  @!UPT UIADD3 URZ, UPT, UPT, URZ, URZ, URZ ;  /* 0x000000fffffff290 */ /* 0x000fe4000fffe0ff */
[----:B------:R3:W-:Y:S01]  /*7b20*/  @!UP0 UTMALDG.3D [UR8], [UR4], desc[UR16] ;  /* 0x00001008040085b4 */ /* 0x0007e20008011000 */
[----:B------:R3:W-:Y:S01]  /*7b30*/  @!P1 SYNCS.ARRIVE.TRANS64.RED.A0TR RZ, [UR19+0x480], R12 ;  /* 0x0004800cffff99a7 */ /* 0x0007e20008300413 */
[----:B------:R-:W-:Y:S01]  /*7b40*/  SYNCS.ARRIVE.TRANS64.RED.A1T0 RZ, [UR54], RZ ;  /* 0x000000ffffff79a7 */ /* 0x000fe20008100436 */
[----:B------:R-:W-:Y:S05]  /*7b50*/  BRA.U UP1, `(.L_x_162) ;  /* 0xfffffff501a87547 */ /* 0x000fea000b83ffff */
[----:B------:R-:W-:Y:S07]  /*7b60*/  MOV R0, UR19 ;  /* 0x0000001300007c02 */ /* 0x000fee0008000f00 */
.L_x_163:
[----:B-1----:R-:W-:-:S04]  /*7b70*/  SHF.L.U32 R2, R15, 0x1f, RZ ;  /* 0x0000001f0f027819 */ /* 0x002fc800000006ff */
[----:B------:R1:W4:Y:S03]  /*7b80*/  SYNCS.PHASECHK.TRANS64.TRYWAIT P0, [R0+URZ+0x488], R2 ;  /* 0x00048802000075a7 */ /* 0x00032600080011ff */
[----:B----4-:R-:W-:Y:S05]  /*7b90*/  @!P0 NANOSLEEP.SYNCS 0x989680 ;  /* 0x009896800000895d */ /* 0x010fea0003900000 */
[----:B------:R-:W4:Y:S02]  /*7ba0*/  @!P0 SYNCS.PHASECHK.TRANS64 P0, [R0+URZ+0x488], R2 ;  /* 0x00048802000085a7 */ /* 0x000f2400080010ff */
[----:B--234-:R-:W-:Y:S05]  /*7bb0*/  @P0 EXIT ;  /* 0x000000000000094d */ /* 0x01cfea0003800000 */
[----:B------:R-:W-:Y:S05]  /*7bc0*/  BRA `(.L_x_163) ;  /* 0xfffffffc00e87947 */ /* 0x000fea000383ffff */
.L_x_154:
[----:B------:R-:W-:-:S06]  /*7bd0*/  UISETP.GE.AND UP0, UPT, UR11, 0x4, UPT ;  /* 0x000000040b00788c */ /* 0x000fcc000bf06270 */
[----:B------:R-:W-:-:S13]  /*7be0*/  PLOP3.LUT P0, PT, PT, PT, UP0, 0x80, 0x8 ;  /* 0x000000000008781c */ /* 0x000fda0003f0f008 */
[----:B-1----:R-:W-:Y:S05]  /*7bf0*/  @!P0 EXIT ;  /* 0x000000000000894d */ /* 0x002fea0003800000 */
[----:B------:R-:W-:Y:S01]  /*7c00*/  BAR.SYNC.DEFER_BLOCKING 0x6, 0xa0 ;  /* 0x0182800000007b1d */ /* 0x000fe20000010000 */
[----:B------:R-:W-:Y:S01]  /*7c10*/  IMAD.SHL.U32 R4, R69, 0x40, RZ ;  /* 0x0000004045047824 */ /* 0x000fe200078e00ff */
[----:B------:R-:W-:Y:S01]  /*7c20*/  SHF.R.U32.HI R5, RZ, 0x1, R69 ;  /* 0x00000001ff057819 */ /* 0x000fe20000011645 */
[----:B------:R-:W-:Y:S01]  /*7c30*/  IMAD.SHL.U32 R3, R81, 0x800, RZ ;  /* 0x0000080051037824 */ /* 0x000fe200078e00ff */
[----:B------:R-:W-:Y:S01]  /*7c40*/  CS2R R84, SRZ ;  /* 0x0000000000547805 */ /* 0x000fe2000001ff00 */
[C---:B------:R-:W-:Y:S01]  /*7c50*/  IMAD.U32 R37, R69.reuse, 0x10000, RZ ;  /* 0x0001000045257824 */ /* 0x040fe200078e00ff */
[----:B------:R-:W-:Y:S01]  /*7c60*/  UMOV UR57, 0x400 ;  /* 0x0000040000397882 */ /* 0x000fe20000000000 */
[C---:B------:R-:W-:Y:S01]  /*7c70*/  LOP3.LUT R2, R4.reuse, 0x180, RZ, 0xc0, !PT ;  /* 0x0000018004027812 */ /* 0x040fe200078ec0ff */
[----:B------:R-:W-:Y:S01]  /*7c80*/  ULEA UR57, UR54, UR57, 0x18 ;  /* 0x0000003936397291 */ /* 0x000fe2000f8ec0ff */
[----:B------:R-:W-:Y:S01]  /*7c90*/  LOP3.LUT R4, R4, 0x640, RZ, 0xc0, !PT ;  /* 0x0000064004047812 */ /* 0x000fe200078ec0ff */
[----:B------:R-:W1:Y:S01]  /*7ca0*/  LDC.64 R70, c[0x0][0x888] ;  /* 0x00022200ff467b82 */ /* 0x000e620000000a00 */
[----:B------:R-:W-:Y:S01]  /*7cb0*/  LOP3.LUT R5, R2, 0x20, R5, 0xf8, !PT ;  /* 0x0000002002057812 */ /* 0x000fe200078ef805 */
[----:B------:R-:W-:Y:S01]  /*7cc0*/  IMAD.SHL.U32 R2, R69, 0x8, RZ ;  /* 0x0000000845027824 */ /* 0x000fe200078e00ff */
[----:B------:R-:W-:Y:S01]  /*7cd0*/  LOP3.LUT R3, R4, 0x800, R3, 0xf8, !PT ;  /* 0x0000080004037812 */ /* 0x000fe200078ef803 */
[----:B------:R-:W-:Y:S01]  /*7ce0*/  UIADD3 UR4, UPT, UPT, UR57, 0x1600, URZ ;  /* 0x0000160039047890 */ /* 0x000fe2000fffe0ff */
[----:B------:R-:W-:Y:S01]  /*7cf0*/  IMAD.MOV.U32 R36, RZ, RZ, RZ ;  /* 0x000000ffff247224 */ /* 0x000fe200078e00ff */
[----:B------:R-:W2:Y:S01]  /*7d00*/  LDCU UR59, c[0x0][0x370] ;  /* 0x00006e00ff3b77ac */ /* 0x000ea20008000800 */
[----:B------:R-:W-:Y:S01]  /*7d10*/  LOP3.LUT R2, R5, 0x30, R2, 0x78, !PT ;  /* 0x0000003005027812 */ /* 0x000fe200078e7802 */
[----:B------:R-:W3:Y:S01]  /*7d20*/  LDC.64 R76, c[0x0][0x890] ;  /* 0x00022400ff4c7b82 */ /* 0x000ee20000000a00 */
[----:B------:R-:W-:Y:S01]  /*7d30*/  IMAD.MOV.U32 R86, RZ, RZ, RZ ;  /* 0x000000ffff567224 */ /* 0x000fe200078e00ff */
[----:B------:R-:W4:Y:S01]  /*7d40*/  LDCU.64 UR62, c[0x0][0x348] ;  /* 0x00006900ff3e77ac */ /* 0x000f220008000a00 */
[----:B------:R-:W-:Y:S01]  /*7d50*/  LOP3.LUT R79, R3, R2, RZ, 0xfc, !PT ;  /* 0x00000002034f7212 */ /* 0x000fe200078efcff */
[----:B------:R-:W-:Y:S01]  /*7d60*/  IMAD.SHL.U32 R3, R81, 0x200000, RZ ;  /* 0x0020000051037824 */ /* 0x000fe200078e00ff */
[----:B------:R-:W2:Y:S01]  /*7d70*/  LDS R0, [UR57+0x550] ;  /* 0x00055039ff007984 */ /* 0x000ea20008000800 */
[----:B------:R-:W-:-:S02]  /*7d80*/  IMAD.SHL.U32 R2, R69, 0x10, RZ ;  /* 0x0000001045027824 */ /* 0x000fc400078e00ff */
[----:B------:R-:W1:Y:S01]  /*7d90*/  LDC.64 R74, c[0x0][0x8b0] ;  /* 0x00022c00ff4a7b82 */ /* 0x000e620000000a00 */
[----:B------:R-:W-:Y:S01]  /*7da0*/  LOP3.LUT R3, R3, 0x200000, RZ, 0xc0, !PT ;  /* 0x0020000003037812 */ /* 0x000fe200078ec0ff */
[----:B------:R-:W-:Y:S01]  /*7db0*/  VIADD R78, R79, UR57 ;  /* 0x000000394f4e7c36 */ /* 0x000fe20008000000 */
[----:B------:R-:W1:Y:S01]  /*7dc0*/  LDCU UR41, c[0x0][0xb0c] ;  /* 0x00016180ff2977ac */ /* 0x000e620008000800 */
[----:B------:R-:W-:Y:S01]  /*7dd0*/  LOP3.LUT R2, R2, 0x20, RZ, 0xc0, !PT ;  /* 0x0000002002027812 */ /* 0x000fe200078ec0ff */
[----:B------:R-:W-:Y:S01]  /*7de0*/  IMAD.MOV.U32 R83, RZ, RZ, RZ ;  /* 0x000000ffff537224 */ /* 0x000fe200078e00ff */
[----:B------:R-:W-:Y:S01]  /*7df0*/  LOP3.LUT R37, R3, 0x400000, R37, 0xf8, !PT ;  /* 0x0040000003257812 */ /* 0x000fe200078ef825 */
[----:B------:R-:W-:Y:S01]  /*7e00*/  IMAD.U32 R87, RZ, RZ, UR4 ;  /* 0x00000004ff577e24 */ /* 0x000fe2000f8e00ff */
[----:B------:R-:W1:Y:S01]  /*7e10*/  LDC.64 R72, c[0x0][0x8a8] ;  /* 0x00022a00ff487b82 */ /* 0x000e620000000a00 */
[----:B------:R-:W-:Y:S01]  /*7e20*/  IADD3 R78, PT, PT, -R2, 0x600, R78 ;  /* 0x00000600024e7810 */ /* 0x000fe20007ffe14e */
[----:B------:R-:W1:Y:S01]  /*7e30*/  LDCU UR55, c[0x0][0xb20] ;  /* 0x00016400ff3777ac */ /* 0x000e620008000800 */
[----:B------:R-:W1:Y:S01]  /*7e40*/  LDCU UR40, c[0x0][0xb30] ;  /* 0x00016600ff2877ac */ /* 0x000e620008000800 */
[----:B------:R-:W1:Y:S01]  /*7e50*/  LDCU.64 UR38, c[0x0][0xb28] ;  /* 0x00016500ff2677ac */ /* 0x000e620008000a00 */
[----:B------:R-:W1:Y:S01]  /*7e60*/  LDCU.128 UR44, c[0x0][0xb10] ;  /* 0x00016200ff2c77ac */ /* 0x000e620008000c00 */
[----:B------:R-:W1:Y:S01]  /*7e70*/  LDCU UR58, c[0x0][0x374] ;  /* 0x00006e80ff3a77ac */ /* 0x000e620008000800 */
[----:B------:R-:W-:Y:S01]  /*7e80*/  UIADD3 UR56, UPT, UPT, UR57, 0x600, URZ ;  /* 0x0000060039387890 */ /* 0x000fe2000fffe0ff */
[----:B--2-4-:R-:W-:-:S11]  /*7e90*/  IMAD.IADD R37, R0, 0x1, R37 ;  /* 0x0000000100257824 */ /* 0x014fd600078e0225 */
.L_x_181:
[----:B------:R-:W-:Y:S02]  /*7ea0*/  LEA R3, R83, UR57, 0x3 ;  /* 0x0000003953037c11 */ /* 0x000fe4000f8e18ff */
[----:B------:R-:W-:Y:S02]  /*7eb0*/  SHF.L.U32 R0, R85, 0x1f, RZ ;  /* 0x0000001f55007819 */ /* 0x000fe400000006ff */
[----:B-1----:R-:W-:Y:S02]  /*7ec0*/  LEA R4, R83, UR57, 0x4 ;  /* 0x0000003953047c11 */ /* 0x002fe4000f8e20ff */
[----:B--2---:R-:W2:Y:S02]  /*7ed0*/  SYNCS.PHASECHK.TRANS64.TRYWAIT P0, [R3+URZ+0x4a0], R0 ;  /* 0x0004a000030075a7 */ /* 0x004ea400080011ff */
[----:B--2---:R-:W-:Y:S05]  /*7ee0*/  @!P0 BRA `(.L_x_164) ;  /* 0x0000003c00108947 */ /* 0x004fea0003800000 */
.L_x_352:
        /* <DEDUP_REMOVED lines=11> */
[----:B------:R-:W-:Y:S01]  /*7fa0*/  PLOP3.LUT P0, PT, PT, PT, UP1, 0x80, 0x8 ;  /* 0x000000000008781c */ /* 0x000fe20003f0f018 */
[----:B------:R-:W-:Y:S11]  /*7fb0*/  UP2UR UR61, UPR, URZ, 0x2 ;  /* 0x00000002ff3d7883 */ /* 0x000ff60008000000 */
[----:B------:R-:W-:Y:S01]  /*7fc0*/  @!UPT UIADD3 URZ, UPT, UPT, URZ, URZ, URZ ;  /* 0x000000fffffff290 */ /* 0x000fe2000fffe0ff */
[----:B--2---:R-:W-:Y:S02]  /*7fd0*/  @P0 SHF.R.U32.HI R0, RZ, 0x10, R5 ;  /* 0x00000010ff000819 */ /* 0x004fe40000011605 */
        /* <DEDUP_REMOVED lines=13> */
[----:B------:R-:W-:Y:S02]  /*80b0*/  UISETP.NE.AND UP0, UPT, UR46, 0x1, UPT ;  /* 0x000000012e00788c */ /* 0x000fe4000bf05270 */
[----:B------:R-:W-:Y:S02]  /*80c0*/  USHF.R.U32.HI UR15, URZ, UR55, UR15 ;  /* 0x00000037ff0f7299 */ /* 0x000fe4000801160f */
[----:B------:R-:W-:Y:S02]  /*80d0*/  UIMAD.WIDE.U32 UR18, UR59, UR44, URZ ;  /* 0x0000002c3b1272a5 */ /* 0x000fe4000f8e00ff */
[----:B------:R-:W-:Y:S02]  /*80e0*/  UIMAD.WIDE.U32 UR20, UR42, UR47, URZ ;  /* 0x0000002f2a1472a5 */ /* 0x000fe4000f8e00ff */
[----:B------:R-:W-:Y:S02]  /*80f0*/  USEL UR4, UR58, UR15, !UP0 ;  /* 0x0000000f3a047287 */ /* 0x000fe4000c000000 */
[----:B------:R-:W-:Y:S02]  /*8100*/  UISETP.NE.AND UP2, UPT, UR37, 0x1, UPT ;  /* 0x000000012500788c */ /* 0x000fe4000bf45270 */
[----:B------:R-:W-:Y:S02]  /*8110*/  USHF.R.U32.HI UR14, URZ, UR45, UR19 ;  /* 0x0000002dff0e7299 */ /* 0x000fe40008011613 */
[----:B------:R-:W-:Y:S02]  /*8120*/  USHF.R.U32.HI UR15, URZ, UR55, UR21 ;  /* 0x00000037ff0f7299 */ /* 0x000fe40008011615 */
[----:B------:R-:W-:Y:S02]  /*8130*/  UIMAD.WIDE.U32 UR18, UR4, UR38, URZ ;  /* 0x00000026041272a5 */ /* 0x000fe4000f8e00ff */
[----:B------:R-:W-:Y:S02]  /*8140*/  UISETP.NE.AND UP1, UPT, UR41, 0x1, UPT ;  /* 0x000000012900788c */ /* 0x000fe4000bf25270 */
[----:B------:R-:W-:Y:S02]  /*8150*/  UIMAD.WIDE.U32 UR16, UR43, UR44, URZ ;  /* 0x0000002c2b1072a5 */ /* 0x000fe4000f8e00ff */
[----:B------:R-:W-:Y:S02]  /*8160*/  USEL UR8, UR42, UR15, !UP0 ;  /* 0x0000000f2a087287 */ /* 0x000fe4000c000000 */
[----:B------:R-:W-:Y:S02]  /*8170*/  USEL UR9, UR59, UR14, !UP1 ;  /* 0x0000000e3b097287 */ /* 0x000fe4000c800000 */
[----:B------:R-:W-:Y:S02]  /*8180*/  USHF.R.U32.HI UR14, URZ, UR45, UR17 ;  /* 0x0000002dff0e7299 */ /* 0x000fe40008011611 */
[----:B------:R-:W-:Y:S02]  /*8190*/  UIMAD.WIDE.U32 UR16, UR9, UR38, URZ ;  /* 0x00000026091072a5 */ /* 0x000fe4000f8e00ff */
[----:B------:R-:W-:Y:S02]  /*81a0*/  USEL UR5, UR43, UR14, !UP1 ;  /* 0x0000000e2b057287 */ /* 0x000fe4000c800000 */
[----:B------:R-:W-:Y:S02]  /*81b0*/  @UP2 USHF.R.U32.HI UR9, URZ, UR39, UR17 ;  /* 0x00000027ff092299 */ /* 0x000fe40008011611 */
[----:B------:R-:W-:Y:S02]  /*81c0*/  UIMAD.WIDE.U32 UR12, UR8, UR38, URZ ;  /* 0x00000026080c72a5 */ /* 0x000fe4000f8e00ff */
[----:B------:R-:W-:Y:S02]  /*81d0*/  UIMAD UR6, UR37, UR9, URZ ;  /* 0x00000009250672a4 */ /* 0x000fe4000f8e02ff */
[----:B------:R-:W-:Y:S01]  /*81e0*/  USHF.R.U32.HI UR11, URZ, UR39, UR13 ;  /* 0x00000027ff0b7299 */ /* 0x000fe2000801160d */
[----:B------:R-:W-:Y:S02]  /*81f0*/  UMOV UR15, UR19 ;  /* 0x00000013000f7c82 */ /* 0x000fe40008000000 */
[----:B------:R-:W-:Y:S02]  /*8200*/  @UP2 USHF.R.U32.HI UR4, URZ, UR39, UR15 ;  /* 0x00000027ff042299 */ /* 0x000fe4000801160f */
[----:B------:R-:W-:Y:S02]  /*8210*/  USEL UR12, UR8, UR11, !UP2 ;  /* 0x0000000b080c7287 */ /* 0x000fe4000d000000 */
[----:B------:R-:W-:Y:S02]  /*8220*/  UIMAD UR4, UR37, UR4, URZ ;  /* 0x00000004250472a4 */ /* 0x000fe4000f8e02ff */
[----:B------:R-:W-:Y:S02]  /*8230*/  UIADD3 UR11, UPT, UPT, -UR12, URZ, URZ ;  /* 0x000000ff0c0b7290 */ /* 0x000fe4000fffe1ff */
[----:B------:R-:W-:Y:S02]  /*8240*/  UISETP.GE.AND UP0, UPT, UR8, UR4, UPT ;  /* 0x000000040800728c */ /* 0x000fe4000bf06270 */
[----:B------:R-:W-:Y:S02]  /*8250*/  UIMAD UR11, UR37, UR11, UR8 ;  /* 0x0000000b250b72a4 */ /* 0x000fe4000f8e0208 */
[----:B------:R-:W-:Y:S02]  /*8260*/  UISETP.GE.OR UP0, UPT, UR5, UR6, UP0 ;  /* 0x000000060500728c */ /* 0x000fe40008706670 */
[----:B------:R-:W-:Y:S02]  /*8270*/  UIMAD.WIDE.U32 UR6, UR5, UR38, URZ ;  /* 0x00000026050672a5 */ /* 0x000fe4000f8e00ff */
[----:B------:R-:W-:Y:S04]  /*8280*/  UIADD3 UR6, UPT, UPT, -UR8, URZ, URZ ;  /* 0x000000ff08067290 */ /* 0x000fe8000fffe1ff */
[----:B------:R-:W-:Y:S03]  /*8290*/  UIMAD UR42, UR46, UR6, UR42 ;  /* 0x000000062e2a72a4 */ /* 0x000fe6000f8e022a */
[----:B------:R-:W-:Y:S02]  /*82a0*/  @!UP0 USHF.R.U32.HI UR4, URZ, UR39, UR7 ;  /* 0x00000027ff048299 */ /* 0x000fe40008011607 */
[----:B------:R-:W-:Y:S02]  /*82b0*/  UIADD3 UR7, UPT, UPT, -UR5, URZ, URZ ;  /* 0x000000ff05077290 */ /* 0x000fe4000fffe1ff */
[----:B------:R-:W-:Y:S02]  /*82c0*/  @!UP0 USEL UR4, UR5, UR4, !UP2 ;  /* 0x0000000405048287 */ /* 0x000fe4000d000000 */
[----:B------:R-:W-:Y:S02]  /*82d0*/  UIMAD UR43, UR41, UR7, UR43 ;  /* 0x00000007292b72a4 */ /* 0x000fe4000f8e022b */
[----:B------:R-:W-:Y:S02]  /*82e0*/  @!UP0 UIMAD UR10, UR9, UR11, UR4 ;  /* 0x0000000b090a82a4 */ /* 0x000fe4000f8e0204 */
[----:B------:R-:W-:Y:S04]  /*82f0*/  @!UP0 UIADD3 UR11, UPT, UPT, UR12, -UR4, URZ ;  /* 0x800000040c0b8290 */ /* 0x000fe8000fffe0ff */
[----:B------:R-:W-:Y:S03]  /*8300*/  @!UP0 UIMAD UR8, UR11, UR37, UR5 ;  /* 0x000000250b0882a4 */ /* 0x000fe6000f8e0205 */
[----:B------:R-:W-:Y:S02]  /*8310*/  @!UP0 UMOV UR5, UR10 ;  /* 0x0000000a00058c82 */ /* 0x000fe40008000000 */
[----:B------:R-:W-:Y:S02]  /*8320*/  UIMAD UR43, UR5, UR41, UR43 ;  /* 0x00000029052b72a4 */ /* 0x000fe4000f8e022b */
[----:B------:R-:W-:Y:S11]  /*8330*/  UIMAD UR42, UR8, UR46, UR42 ;  /* 0x0000002e082a72a4 */ /* 0x000ff6000f8e022a */
[----:B------:R-:W-:Y:S01]  /*8340*/  @!UPT UIADD3 URZ, UPT, UPT, URZ, URZ, URZ ;  /* 0x000000fffffff290 */ /* 0x000fe2000fffe0ff */
.L_x_165:
[----:B------:R-:W-:Y:S01]  /*8350*/  UISETP.NE.AND UP0, UPT, UR40, 0x1, UPT ;  /* 0x000000012800788c */ /* 0x000fe2000bf05270 */
[----:B------:R-:W-:Y:S10]  /*8360*/  IADD3 R83, PT, PT, R83, 0x1, RZ ;  /* 0x0000000153537810 */ /* 0x000ff40007ffe0ff */
[----:B------:R-:W2:Y:S01]  /*8370*/  @!UP0 LDCU.128 UR8, c[0x0][0xb10] ;  /* 0x00016200ff0887ac */ /* 0x000ea20008000c00 */
[----:B------:R-:W4:Y:S01]  /*8380*/  @!UP0 LDCU UR5, c[0x0][0xb0c] ;  /* 0x00016180ff0587ac */ /* 0x000f220008000800 */
[----:B------:R-:W3:Y:S01]  /*8390*/  @!UP0 LDCU UR4, c[0x0][0xb20] ;  /* 0x00016400ff0487ac */ /* 0x000ee20008000800 */
[----:B--2---:R-:W-:Y:S02]  /*83a0*/  UIMAD.WIDE.U32 UR6, UR43, UR8, URZ ;  /* 0x000000082b0672a5 */ /* 0x004fe4000f8e00ff */
[----:B------:R-:W-:Y:S02]  /*83b0*/  UIMAD.WIDE.U32 UR12, UR42, UR11, URZ ;  /* 0x0000000b2a0c72a5 */ /* 0x000fe4000f8e00ff */
[----:B------:R-:W-:Y:S02]  /*83c0*/  @!UP0 UISETP.NE.AND UP1, UPT, UR10, 0x1, UPT ;  /* 0x000000010a00888c */ /* 0x000fe4000bf25270 */
[----:B------:R-:W-:Y:S02]  /*83d0*/  @!UP0 USHF.R.U32.HI UR7, URZ, UR9, UR7 ;  /* 0x00000009ff078299 */ /* 0x000fe40008011607 */
[----:B----4-:R-:W-:Y:S02]  /*83e0*/  @!UP0 UISETP.NE.AND UP2, UPT, UR5, 0x1, UPT ;  /* 0x000000010500888c */ /* 0x010fe4000bf45270 */
[----:B---3--:R-:W-:Y:S02]  /*83f0*/  @!UP0 USHF.R.U32.HI UR4, URZ, UR4, UR13 ;  /* 0x00000004ff048299 */ /* 0x008fe4000801160d */
[----:B------:R-:W-:Y:S02]  /*8400*/  @!UP0 USEL UR7, UR43, UR7, !UP2 ;  /* 0x000000072b078287 */ /* 0x000fe4000d000000 */
[----:B------:R-:W-:Y:S04]  /*8410*/  @!UP0 USEL UR6, UR42, UR4, !UP1 ;  /* 0x000000042a068287 */ /* 0x000fe8000c800000 */
[----:B------:R-:W-:Y:S02]  /*8420*/  @!UP0 UIADD3 UR4, UPT, UPT, -UR7, UR6, URZ ;  /* 0x0000000607048290 */ /* 0x000fe4000fffe1ff */
[----:B------:R-:W-:Y:S02]  /*8430*/  @!UP0 UIADD3 UR6, UPT, UPT, UR7, -UR6, URZ ;  /* 0x8000000607068290 */ /* 0x000fe4000fffe0ff */
[----:B------:R-:W-:Y:S02]  /*8440*/  @!UP0 UIMAD UR43, UR4, UR5, UR43 ;  /* 0x00000005042b82a4 */ /* 0x000fe4000f8e022b */
[----:B------:R-:W-:Y:S02]  /*8450*/  @!UP0 UIMAD UR42, UR6, UR10, UR42 ;  /* 0x0000000a062a82a4 */ /* 0x000fe4000f8e022a */
[----:B------:R-:W-:Y:S09]  /*8460*/  ULOP3.LUT UP0, URZ, UR56, 0x1b0, URZ, 0xc0, !UPT ;  /* 0x000001b038ff7892 */ /* 0x000ff2000f80c0ff */
[----:B------:R-:W-:Y:S05]  /*8470*/  BRA.U !UP0, `(.L_x_166) ;  /* 0x0000000108407547 */ /* 0x000fea000b800000 */
[----:B------:R-:W2:Y:S01]  /*8480*/  LDCU.64 UR8, c[0x4][0x80] ;  /* 0x01001000ff0877ac */ /* 0x000ea20008000a00 */
[----:B------:R-:W-:Y:S01]  /*8490*/  MOV R3, 0x0 ;  /* 0x0000000000037802 */ /* 0x000fe20000000f00 */
[----:B------:R-:W-:Y:S02]  /*84a0*/  HFMA2 R12, -RZ, RZ, 0, 5.9604644775390625e-08 ;  /* 0x00000001ff0c7431 */ /* 0x000fe400000001ff */
[----:B------:R-:W-:Y:S02]  /*84b0*/  IMAD.MOV.U32 R8, RZ, RZ, 0x70 ;  /* 0x00000070ff087424 */ /* 0x000fe400078e00ff */
[----:B------:R-:W-:Y:S01]  /*84c0*/  IMAD.MOV.U32 R13, RZ, RZ, RZ ;  /* 0x000000ffff0d7224 */ /* 0x000fe200078e00ff */
[----:B------:R-:W3:Y:S01]  /*84d0*/  LDCU.64 UR6, c[0x4][0x88] ;  /* 0x01001100ff0677ac */ /* 0x000ee20008000a00 */
[----:B------:R-:W4:Y:S01]  /*84e0*/  LDC.64 R2, c[0x4][R3] ;  /* 0x0100000003027b82 */ /* 0x000f220000000a00 */
[----:B------:R-:W1:Y:S01]  /*84f0*/  LDCU.64 UR4, c[0x4][0x8] ;  /* 0x01000100ff0477ac */ /* 0x000e620008000a00 */
[----:B--2---:R-:W-:Y:S01]  /*8500*/  MOV R5, UR9 ;  /* 0x0000000900057c02 */ /* 0x004fe20008000f00 */
[----:B------:R-:W-:Y:S01]  /*8510*/  IMAD.U32 R4, RZ, RZ, UR8 ;  /* 0x00000008ff047e24 */ /* 0x000fe2000f8e00ff */
[----:B---3--:R-:W-:Y:S01]  /*8520*/  MOV R7, UR7 ;  /* 0x0000000700077c02 */ /* 0x008fe20008000f00 */
[----:B------:R-:W-:Y:S01]  /*8530*/  IMAD.U32 R6, RZ, RZ, UR6 ;  /* 0x00000006ff067e24 */ /* 0x000fe2000f8e00ff */
[----:B-1----:R-:W-:Y:S01]  /*8540*/  MOV R11, UR5 ;  /* 0x00000005000b7c02 */ /* 0x002fe20008000f00 */
[----:B------:R-:W-:Y:S02]  /*8550*/  IMAD.U32 R10, RZ, RZ, UR4 ;  /* 0x00000004ff0a7e24 */ /* 0x000fe4000f8e00ff */
[----:B------:R-:W-:Y:S07]  /*8560*/  LEPC R20, `(.L_x_166) ;  /* 0x000000001014794e */ /* 0x000fee0000000000 */
[----:B----45:R-:W-:Y:S05]  /*8570*/  CALL.ABS.NOINC R2 ;  /* 0x0000000002007343 */ /* 0x030fea0003c00000 */
.L_x_166:
[----:B------:R-:W-:Y:S01]  /*8580*/  LOP3.LUT P0, RZ, R87, 0x1b0, RZ, 0xc0, !PT ;  /* 0x000001b057ff7812 */ /* 0x000fe2000780c0ff */
[----:B------:R-:W-:Y:S11]  /*8590*/  BSSY.RECONVERGENT B6, `(.L_x_167) ;  /* 0x0000013000067945 */ /* 0x000ff60003800200 */
[----:B------:R-:W-:Y:S01]  /*85a0*/  @!UPT UIADD3 URZ, UPT, UPT, URZ, URZ, URZ ;  /* 0x000000fffffff290 */ /* 0x000fe2000fffe0ff */
[----:B------:R-:W-:Y:S05]  /*85b0*/  @!P0 BRA `(.L_x_168) ;  /* 0x0000000000408947 */ /* 0x000fea0003800000 */
        /* <DEDUP_REMOVED lines=16> */
.L_x_168:
[----:B------:R-:W-:Y:S05]  /*86c0*/  BSYNC.RECONVERGENT B6 ;  /* 0x0000000000067941 */ /* 0x000fea0003800200 */
.L_x_167:
[----:B------:R-:W-:Y:S02]  /*86d0*/  ISETP.NE.U32.AND P0, PT, R70, RZ, PT ;  /* 0x000000ff4600720c */ /* 0x000fe40003f05070 */
[C---:B------:R-:W-:Y:S02]  /*86e0*/  ISETP.NE.U32.AND P2, PT, R76.reuse, RZ, PT ;  /* 0x000000ff4c00720c */ /* 0x040fe40003f45070 */
[----:B------:R-:W-:Y:S02]  /*86f0*/  ISETP.NE.AND.EX P0, PT, R71, RZ, PT, P0 ;  /* 0x000000ff4700720c */ /* 0x000fe40003f05300 */
[----:B------:R-:W-:Y:S02]  /*8700*/  ISETP.NE.U32.AND P4, PT, R76, RZ, PT ;  /* 0x000000ff4c00720c */ /* 0x000fe40003f85070 */
[C---:B------:R-:W-:Y:S02]  /*8710*/  ISETP.NE.AND.EX P2, PT, R77.reuse, RZ, P0, P2 ;  /* 0x000000ff4d00720c */ /* 0x040fe40000745320 */
[----:B------:R-:W-:Y:S02]  /*8720*/  ISETP.NE.AND.EX P4, PT, R77, RZ, PT, P4 ;  /* 0x000000ff4d00720c */ /* 0x000fe40003f85340 */
[----:B------:R-:W-:Y:S02]  /*8730*/  ISETP.NE.U32.AND P5, PT, R74, RZ, PT ;  /* 0x000000ff4a00720c */ /* 0x000fe40003fa5070 */
[----:B------:R-:W-:Y:S02]  /*8740*/  PLOP3.LUT P0, PT, PT, PT, PT, 0x8, 0x80 ;  /* 0x000000000080781c */ /* 0x000fe40003f0e170 */
[----:B------:R-:W-:Y:S05]  /*8750*/  ISETP.NE.AND.EX P5, PT, R75, RZ, PT, P5 ;  /* 0x000000ff4b00720c */ /* 0x000fea0003fa5350 */
[----:B------:R-:W-:Y:S02]  /*8760*/  @!P2 ISETP.NE.U32.AND P1, PT, R70, RZ, PT ;  /* 0x000000ff4600a20c */ /* 0x000fe40003f25070 */
[----:B------:R-:W-:Y:S02]  /*8770*/  @!P2 PLOP3.LUT P0, PT, P4, PT, PT, 0x80, 0x8 ;  /* 0x000000000008a81c */ /* 0x000fe4000270f070 */
[----:B------:R-:W-:Y:S01]  /*8780*/  @!P2 ISETP.NE.AND.EX P1, PT, R71, RZ, PT, P1 ;  /* 0x000000ff4700a20c */ /* 0x000fe20003f25310 */
[----:B------:R-:W-:Y:S01]  /*8790*/  @!UPT UIADD3 URZ, UPT, UPT, URZ, URZ, URZ ;  /* 0x000000fffffff290 */ /* 0x000fe2000fffe0ff */
[----:B------:R-:W-:Y:S11]  /*87a0*/  @!P4 BRA `(.L_x_169) ;  /* 0x00000000002cc947 */ /* 0x000ff60003800000 */
[----:B------:R-:W-:Y:S01]  /*87b0*/  ISETP.NE.U32.AND P3, PT, R70, RZ, PT ;  /* 0x000000ff4600720c */ /* 0x000fe20003f65070 */
[----:B------:R-:W-:Y:S03]  /*87c0*/  IMAD.MOV.U32 R80, RZ, RZ, 0x1 ;  /* 0x00000001ff507424 */ /* 0x000fe600078e00ff */
[----:B------:R-:W-:Y:S11]  /*87d0*/  ISETP.NE.AND.EX P3, PT, R71, RZ, PT, P3 ;  /* 0x000000ff4700720c */ /* 0x000ff60003f65330 */
[----:B------:R-:W-:Y:S02]  /*87e0*/  @!UPT UIADD3 URZ, UPT, UPT, URZ, URZ, URZ ;  /* 0x000000fffffff290 */ /* 0x000fe4000fffe0ff */
[----:B------:R-:W2:Y:S01]  /*87f0*/  @P3 LDC.64 R2, c[0x0][0x888] ;  /* 0x00022200ff023b82 */ /* 0x000ea20000000a00 */
[----:B-1----:R-:W-:Y:S04]  /*8800*/  @P3 IMAD R0, R76, UR36, RZ ;  /* 0x000000244c003c24 */ /* 0x002fe8000f8e02ff */
[----:B--2---:R-:W-:Y:S04]  /*8810*/  @P3 IMAD.WIDE R2, R0, 0x4, R2 ;  /* 0x0000000400023825 */ /* 0x004fe800078e0202 */
[----:B------:R-:W-:Y:S01]  /*8820*/  HFMA2 R0, -RZ, RZ, 0, 5.9604644775390625e-08 ;  /* 0x00000001ff007431 */ /* 0x000fe200000001ff */
[----:B-----5:R2:W5:Y:S04]  /*8830*/  @P3 LDG.E R39, desc[UR52][R2.64] ;  /* 0x0000003402273981 */ /* 0x020568000c1e1900 */
[----:B------:R-:W-:Y:S01]  /*8840*/  @!P3 PRMT R80, R0, 0x7610, R80 ;  /* 0x000076100050b816 */ /* 0x000fe20000000050 */
[----:B--2---:R-:W3:Y:S06]  /*8850*/  @!P3 LDC R39, c[0x0][0x880] ;  /* 0x00022000ff27bb82 */ /* 0x004eec0000000800 */
.L_x_169:
[----:B------:R-:W-:Y:S05]  /*8860*/  @!P5 BRA `(.L_x_170) ;  /* 0x000000000020d947 */ /* 0x000fea0003800000 */
[----:B------:R-:W-:Y:S04]  /*8870*/  ISETP.NE.U32.AND P3, PT, R72, RZ, PT ;  /* 0x000000ff4800720c */ /* 0x000fe80003f65070 */
[----:B------:R-:W-:Y:S11]  /*8880*/  ISETP.NE.AND.EX P3, PT, R73, RZ, PT, P3 ;  /* 0x000000ff4900720c */ /* 0x000ff60003f65330 */
[----:B------:R-:W-:Y:S02]  /*8890*/  @!UPT UIADD3 URZ, UPT, UPT, URZ, URZ, URZ ;  /* 0x000000fffffff290 */ /* 0x000fe4000fffe0ff */
[----:B------:R-:W2:Y:S01]  /*88a0*/  @P3 LDC.64 R2, c[0x0][0x8a8] ;  /* 0x00022a00ff023b82 */ /* 0x000ea20000000a00 */
[----:B-1----:R-:W-:Y:S04]  /*88b0*/  @P3 IMAD R0, R74, UR36, RZ ;  /* 0x000000244a003c24 */ /* 0x002fe8000f8e02ff */
[----:B--2---:R-:W-:Y:S05]  /*88c0*/  @P3 IMAD.WIDE R2, R0, 0x4, R2 ;  /* 0x0000000400023825 */ /* 0x004fea00078e0202 */
[----:B-----5:R2:W5:Y:S02]  /*88d0*/  @P3 LDG.E R38, desc[UR52][R2.64] ;  /* 0x0000003402263981 */ /* 0x020564000c1e1900 */
[----:B--2---:R-:W4:Y:S02]  /*88e0*/  @!P3 LDC R38, c[0x0][0x8a0] ;  /* 0x00022800ff26bb82 */ /* 0x004f240000000800 */
.L_x_170:
[----:B---3-5:R-:W-:Y:S01]  /*88f0*/  @!P2 FSETP.NEU.AND P3, PT, R39, RZ, PT ;  /* 0x000000ff2700a20b */ /* 0x028fe20003f6d000 */
[----:B------:R-:W-:Y:S01]  /*8900*/  BSSY B1, `(.L_x_171) ;  /* 0x0000036000017945 */ /* 0x000fe20003800000 */
[----:B------:R-:W-:Y:S02]  /*8910*/  @!P2 SEL R2, RZ, 0xffffffff, P1 ;  /* 0xffffffffff02a807 */ /* 0x000fe40000800000 */
[----:B------:R-:W-:Y:S02]  /*8920*/  CS2R R18, SRZ ;  /* 0x0000000000127805 */ /* 0x000fe4000001ff00 */
[----:B-1----:R-:W-:Y:S02]  /*8930*/  @!P2 SEL R0, RZ, 0xffffffff, P3 ;  /* 0xffffffffff00a807 */ /* 0x002fe40001800000 */
[----:B------:R-:W-:Y:S02]  /*8940*/  CS2R R16, SRZ ;  /* 0x0000000000107805 */ /* 0x000fe4000001ff00 */
[----:B------:R-:W-:Y:S02]  /*8950*/  @!P2 LOP3.LUT P1, RZ, R80, 0xff, RZ, 0xc0, !PT ;  /* 0x000000ff50ffa812 */ /* 0x000fe4000782c0ff */
[----:B------:R-:W-:Y:S02]  /*8960*/  CS2R R26, SRZ ;  /* 0x00000000001a7805 */ /* 0x000fe4000001ff00 */
[----:B------:R-:W-:Y:S02]  /*8970*/  LEA R82, R36, UR57, 0x3 ;  /* 0x0000003924527c11 */ /* 0x000fe4000f8e18ff */
[----:B------:R-:W-:Y:S02]  /*8980*/  CS2R R24, SRZ ;  /* 0x0000000000187805 */ /* 0x000fe4000001ff00 */
[----:B------:R-:W-:Y:S01]  /*8990*/  @P0 SEL R0, R2, R0, !P1 ;  /* 0x0000000002000207 */ /* 0x000fe20004800000 */
[----:B------:R-:W-:Y:S01]  /*89a0*/  IMAD R2, R36, 0x20, R37 ;  /* 0x0000002024027824 */ /* 0x000fe200078e0225 */
[----:B------:R-:W-:Y:S02]  /*89b0*/  SHF.L.U32 R4, R86, 0x1f, RZ ;  /* 0x0000001f56047819 */ /* 0x000fe400000006ff */
[----:B------:R-:W-:Y:S02]  /*89c0*/  @!P2 LOP3.LUT R0, R0, 0x1, RZ, 0xc0, !PT ;  /* 0x000000010000a812 */ /* 0x000fe400078ec0ff */
[----:B------:R-:W-:Y:S02]  /*89d0*/  PLOP3.LUT P5, PT, PT, PT, PT, 0x8, 0x80 ;  /* 0x000000000080781c */ /* 0x000fe40003fae170 */
[----:B------:R-:W-:Y:S11]  /*89e0*/  ISETP.NE.U32.OR P2, PT, R0, 0x1, P2 ;  /* 0x000000010000780c */ /* 0x000ff60001745470 */
[----:B------:R-:W-:Y:S02]  /*89f0*/  @!UPT UIADD3 URZ, UPT, UPT, URZ, URZ, URZ ;  /* 0x000000fffffff290 */ /* 0x000fe4000fffe0ff */
[----:B------:R-:W-:Y:S04]  /*8a00*/  @P2 SHF.L.U32 R0, R84, 0x1f, RZ ;  /* 0x0000001f54002819 */ /* 0x000fe800000006ff */
[----:B------:R-:W1:Y:S01]  /*8a10*/  @P2 SYNCS.PHASECHK.TRANS64.TRYWAIT P0, [UR57+0x480], R0 ;  /* 0x00048000ff0025a7 */ /* 0x000e620008001139 */
[----:B------:R2:W3:Y:S01]  /*8a20*/  SYNCS.PHASECHK.TRANS64.TRYWAIT P3, [R82+URZ+0x4c0], R4 ;  /* 0x0004c004520075a7 */ /* 0x0004e200080611ff */
[----:B-1----:R-:W-:Y:S01]  /*8a30*/  @P2 PLOP3.LUT P5, PT, P0, PT, PT, 0x8, 0x80 ;  /* 0x000000000080281c */ /* 0x002fe200007ae170 */
[----:B------:R-:W-:Y:S01]  /*8a40*/  @!UPT UIADD3 URZ, UPT, UPT, URZ, URZ, URZ ;  /* 0x000000fffffff290 */ /* 0x000fe2000fffe0ff */
[----:B--23--:R-:W-:Y:S11]  /*8a50*/  @!P2 BRA `(.L_x_172) ;  /* 0x000000000080a947 */ /* 0x00cff60003800000 */
[----:B------:R-:W-:Y:S01]  /*8a60*/  ISETP.NE.U32.AND P0, PT, R70, RZ, PT ;  /* 0x000000ff4600720c */ /* 0x000fe20003f05070 */
[----:B------:R-:W-:Y:S01]  /*8a70*/  BSSY B0, `(.L_x_173) ;  /* 0x0000012000007945 */ /* 0x000fe20003800000 */
[----:B------:R-:W-:Y:S02]  /*8a80*/  FSETP.NEU.AND P2, PT, R39, RZ, PT ;  /* 0x000000ff2700720b */ /* 0x000fe40003f4d000 */
[----:B------:R-:W-:Y:S02]  /*8a90*/  CS2R R26, SRZ ;  /* 0x00000000001a7805 */ /* 0x000fe4000001ff00 */
[----:B------:R-:W-:Y:S02]  /*8aa0*/  ISETP.NE.AND.EX P0, PT, R71, RZ, PT, P0 ;  /* 0x000000ff4700720c */ /* 0x000fe40003f05300 */
[----:B------:R-:W-:Y:S02]  /*8ab0*/  CS2R R24, SRZ ;  /* 0x0000000000187805 */ /* 0x000fe4000001ff00 */
[----:B------:R-:W-:Y:S02]  /*8ac0*/  LOP3.LUT P1, RZ, R80, 0xff, RZ, 0xc0, !PT ;  /* 0x000000ff50ff7812 */ /* 0x000fe4000782c0ff */
[----:B------:R-:W-:Y:S02]  /*8ad0*/  CS2R R18, SRZ ;  /* 0x0000000000127805 */ /* 0x000fe4000001ff00 */
[----:B------:R-:W-:Y:S02]  /*8ae0*/  SEL R0, RZ, 0xffffffff, P2 ;  /* 0xffffffffff007807 */ /* 0x000fe40001000000 */
[----:B------:R-:W-:Y:S02]  /*8af0*/  CS2R R16, SRZ ;  /* 0x0000000000107805 */ /* 0x000fe4000001ff00 */
[----:B------:R-:W-:Y:S04]  /*8b00*/  SEL R3, RZ, 0xffffffff, P0 ;  /* 0xffffffffff037807 */ /* 0x000fe80000000000 */
[----:B------:R-:W-:Y:S04]  /*8b10*/  @P4 SEL R0, R3, R0, !P1 ;  /* 0x0000000003004207 */ /* 0x000fe80004800000 */
[----:B------:R-:W-:Y:S04]  /*8b20*/  LOP3.LUT R0, R0, 0x1, RZ, 0xc0, !PT ;  /* 0x0000000100007812 */ /* 0x000fe800078ec0ff */
[----:B------:R-:W-:Y:S01]  /*8b30*/  ISETP.NE.U32.AND P0, PT, R0, 0x1, PT ;  /* 0x000000010000780c */ /* 0x000fe20003f05070 */
[----:B------:R-:W-:Y:S01]  /*8b40*/  @!UPT UIADD3 URZ, UPT, UPT, URZ, URZ, URZ ;  /* 0x000000fffffff290 */ /* 0x000fe2000fffe0ff */
[----:B------:R-:W-:Y:S11]  /*8b50*/  @!P5 BRA `(.L_x_174) ;  /* 0x00000000000cd947 */ /* 0x000ff60003800000 */
[----:B------:R-:W-:Y:S04]  /*8b60*/  SHF.L.U32 R3, R84, 0x1f, RZ ;  /* 0x0000001f54037819 */ /* 0x000fe800000006ff */
[----:B------:R-:W1:Y:S02]  /*8b70*/  SYNCS.PHASECHK.TRANS64.TRYWAIT P1, [UR57+0x480], R3 ;  /* 0x00048003ff0075a7 */ /* 0x000e640008021139 */
[----:B-1----:R-:W-:Y:S05]  /*8b80*/  @!P1 BRA `(.L_x_175) ;  /* 0x0000002c00fc9947 */ /* 0x002fea0003800000 */
.L_x_174:
[----:B------:R-:W-:Y:S05]  /*8b90*/  BSYNC B0 ;  /* 0x0000000000007941 */ /* 0x000fea0003800000 */
.L_x_173:
[----:B------:R2:W3:Y:S01]  /*8ba0*/  @P0 LDS.128 R24, [R79+UR57+0x600] ;  /* 0x000600394f180984 */ /* 0x0004e20008000c00 */
[----:B------:R-:W-:Y:S01]  /*8bb0*/  UIADD3 UR4, UPT, UPT, UR57, 0x488, URZ ;  /* 0x0000048839047890 */ /* 0x000fe2000fffe0ff */
[----:B------:R-:W-:Y:S02]  /*8bc0*/  LOP3.LUT R84, R84, 0x1, RZ, 0x3c, !PT ;  /* 0x0000000154547812 */ /* 0x000fe400078e3cff */
[----:B------:R2:W1:Y:S01]  /*8bd0*/  @P0 LDS.128 R16, [R78+0x10] ;  /* 0x000010004e100984 */ /* 0x0004620000000c00 */
[----:B------:R-:W-:Y:S01]  /*8be0*/  UPRMT UR4, UR54, 0x654, UR4 ;  /* 0x0000065436047896 */ /* 0x000fe20008000004 */
[----:B------:R-:W-:Y:S01]  /*8bf0*/  @!PT LDS RZ, [RZ] ;  /* 0x00000000fffff984 */ /* 0x000fe20000000800 */
[----:B------:R-:W-:Y:S01]  /*8c00*/  @!PT LDS RZ, [RZ] ;  /* 0x00000000fffff984 */ /* 0x000fe20000000800 */
[----:B------:R-:W-:Y:S01]  /*8c10*/  @!PT LDS RZ, [RZ] ;  /* 0x00000000fffff984 */ /* 0x000fe20000000800 */
[----:B------:R-:W-:Y:S01]  /*8c20*/  @!PT LDS RZ, [RZ] ;  /* 0x00000000fffff984 */ /* 0x000fe20000000800 */
[----:B------:R5:W-:Y:S06]  /*8c30*/  MEMBAR.ALL.CTA ;  /* 0x0000000000007992 */ /* 0x000bec0000008000 */
[----:B-----5:R-:W5:Y:S02]  /*8c40*/  FENCE.VIEW.ASYNC.S ;  /* 0x00000000000073c6 */ /* 0x020f640000000000 */
[----:B-----5:R-:W-:Y:S03]  /*8c50*/  SYNCS.ARRIVE.TRANS64.RED.A1T0 RZ, [UR4], RZ ;  /* 0x000000ffffff79a7 */ /* 0x020fe60008100404 */
.L_x_172:
[----:B------:R-:W-:Y:S05]  /*8c60*/  BSYNC B1 ;  /* 0x0000000000017941 */ /* 0x000fea0003800000 */
.L_x_171:
[----:B-1----:R-:W-:Y:S04]  /*8c70*/  SHF.R.U32.HI R0, RZ, 0x15, R2 ;  /* 0x00000015ff007819 */ /* 0x002fe80000011602 */
[----:B------:R-:W-:Y:S01]  /*8c80*/  LOP3.LUT P0, RZ, R0, 0x3, R81, 0x48, !PT ;  /* 0x0000000300ff7812 */ /* 0x000fe20007804851 */
[----:B------:R-:W-:Y:S01]  /*8c90*/  @!UPT UIADD3 URZ, UPT, UPT, URZ, URZ, URZ ;  /* 0x000000fffffff290 */ /* 0x000fe2000fffe0ff */
[----:B------:R-:W-:Y:S11]  /*8ca0*/  @P3 BRA `(.L_x_176) ;  /* 0x0000000000083947 */ /* 0x000ff60003800000 */
[----:B------:R-:W1:Y:S02]  /*8cb0*/  SYNCS.PHASECHK.TRANS64.TRYWAIT P1, [R82+URZ+0x4c0], R4 ;  /* 0x0004c004520075a7 */ /* 0x000e6400080211ff */
[----:B-1----:R-:W-:Y:S05]  /*8cc0*/  @!P1 BRA `(.L_x_177) ;  /* 0x0000002c00c49947 */ /* 0x002fea0003800000 */
.L_x_176:
[----:B------:R-:W-:Y:S05]  /*8cd0*/  @!P0 BRA `(.L_x_178) ;  /* 0x0000000000408947 */ /* 0x000fea0003800000 */
[----:B------:R-:W1:Y:S01]  /*8ce0*/  LDCU.64 UR8, c[0x4][0x70] ;  /* 0x01000e00ff0877ac */ /* 0x000e620008000a00 */
[----:B------:R-:W-:Y:S01]  /*8cf0*/  MOV R15, 0x0 ;  /* 0x00000000000f7802 */ /* 0x000fe20000000f00 */
[----:B------:R-:W-:Y:S02]  /*8d00*/  HFMA2 R12, -RZ, RZ, 0, 5.9604644775390625e-08 ;  /* 0x00000001ff0c7431 */ /* 0x000fe400000001ff */
[----:B------:R-:W-:Y:S02]  /*8d10*/  IMAD.MOV.U32 R8, RZ, RZ, 0x192 ;  /* 0x00000192ff087424 */ /* 0x000fe400078e00ff */
[----:B------:R-:W-:Y:S01]  /*8d20*/  IMAD.MOV.U32 R13, RZ, RZ, RZ ;  /* 0x000000ffff0d7224 */ /* 0x000fe200078e00ff */
[----:B------:R-:W5:Y:S01]  /*8d30*/  LDCU.64 UR6, c[0x4][0x78] ;  /* 0x01000f00ff0677ac */ /* 0x000f620008000a00 */
[----:B------:R-:W2:Y:S01]  /*8d40*/  LDC.64 R14, c[0x4][R15] ;  /* 0x010000000f0e7b82 */ /* 0x000ea20000000a00 */
[----:B------:R-:W3:Y:S01]  /*8d50*/  LDCU.64 UR4, c[0x4][0x10] ;  /* 0x01000200ff0477ac */ /* 0x000ee20008000a00 */
[----:B-1----:R-:W-:Y:S01]  /*8d60*/  MOV R5, UR9 ;  /* 0x0000000900057c02 */ /* 0x002fe20008000f00 */
[----:B------:R-:W-:Y:S01]  /*8d70*/  IMAD.U32 R4, RZ, RZ, UR8 ;  /* 0x00000008ff047e24 */ /* 0x000fe2000f8e00ff */
[----:B-----5:R-:W-:Y:S01]  /*8d80*/  MOV R7, UR7 ;  /* 0x0000000700077c02 */ /* 0x020fe20008000f00 */
[----:B------:R-:W-:Y:S01]  /*8d90*/  IMAD.U32 R6, RZ, RZ, UR6 ;  /* 0x00000006ff067e24 */ /* 0x000fe2000f8e00ff */
[----:B---3--:R-:W-:Y:S01]  /*8da0*/  MOV R11, UR5 ;  /* 0x00000005000b7c02 */ /* 0x008fe20008000f00 */
[----:B------:R-:W-:Y:S02]  /*8db0*/  IMAD.U32 R10, RZ, RZ, UR4 ;  /* 0x00000004ff0a7e24 */ /* 0x000fe4000f8e00ff */
[----:B------:R-:W-:Y:S07]  /*8dc0*/  LEPC R20, `(.L_x_178) ;  /* 0x000000001014794e */ /* 0x000fee0000000000 */
[----:B--2-4-:R-:W-:Y:S05]  /*8dd0*/  CALL.ABS.NOINC R14 ;  /* 0x000000000e007343 */ /* 0x014fea0003c00000 */
.L_x_178:
[----:B------:R-:W-:Y:S01]  /*8de0*/  LOP3.LUT P0, RZ, R69, 0x60, RZ, 0xc0, !PT ;  /* 0x0000006045ff7812 */ /* 0x000fe2000780c0ff */
[----:B------:R-:W-:Y:S05]  /*8df0*/  WARPSYNC.ALL ;  /* 0x0000000000007948 */ /* 0x000fea0003800000 */
[----:B------:R-:W-:Y:S01]  /*8e00*/  R2UR UR4, R2 ;  /* 0x00000000020472ca */ /* 0x000fe200000e0000 */
[----:B------:R-:W-:Y:S01]  /*8e10*/  BSSY.RECONVERGENT B0, `(.L_x_179) ;  /* 0x000009d000007945 */ /* 0x000fe20003800200 */
[-C--:B---3--:R-:W-:Y:S02]  /*8e20*/  F2FP.F16.E5M2.UNPACK_B R2, R24.reuse ;  /* 0x00000018ff02723e */ /* 0x088fe400020004ff */
[-C--:B------:R-:W-:Y:S02]  /*8e30*/  F2FP.F16.E5M2.UNPACK_B R4, R25.reuse ;  /* 0x00000019ff04723e */ /* 0x080fe400020004ff */
[----:B------:R-:W-:Y:S01]  /*8e40*/  F2FP.F16.E5M2.UNPACK_B R24, R24.H1 ;  /* 0x00000018ff18723e */ /* 0x000fe200030004ff */
[----:B------:R-:W-:Y:S01]  /*8e50*/  HADD2.F32 R0, -RZ, R2.H0_H0 ;  /* 0x20000002ff007230 */ /* 0x000fe20000004100 */
[----:B------:R-:W-:Y:S01]  /*8e60*/  F2FP.F16.E5M2.UNPACK_B R25, R25.H1 ;  /* 0x00000019ff19723e */ /* 0x000fe200030004ff */
[----:B------:R-:W-:Y:S01]  /*8e70*/  HADD2.F32 R41, -RZ, R4.H0_H0 ;  /* 0x20000004ff297230 */ /* 0x000fe20000004100 */
[-C--:B------:R-:W-:Y:S01]  /*8e80*/  F2FP.F16.E5M2.UNPACK_B R46, R26.reuse ;  /* 0x0000001aff2e723e */ /* 0x080fe200020004ff */
[--C-:B------:R-:W-:Y:S01]  /*8e90*/  HADD2.F32 R3, -RZ, R24.reuse.H0_H0 ;  /* 0x20000018ff037230 */ /* 0x100fe20000004100 */
[----:B------:R-:W-:Y:S01]  /*8ea0*/  F2FP.F16.E5M2.UNPACK_B R48, R26.H1 ;  /* 0x0000001aff30723e */ /* 0x000fe200030004ff */
[----:B------:R-:W-:Y:S01]  /*8eb0*/  HADD2.F32 R40, -RZ, R24.H1_H1 ;  /* 0x30000018ff287230 */ /* 0x000fe20000004100 */
[-C--:B------:R-:W-:Y:S01]  /*8ec0*/  F2FP.F16.E5M2.UNPACK_B R50, R27.reuse ;  /* 0x0000001bff32723e */ /* 0x080fe200020004ff */
[----:B------:R-:W-:Y:S01]  /*8ed0*/  HADD2.F32 R42, -RZ, R4.H1_H1 ;  /* 0x30000004ff2a7230 */ /* 0x000fe20000004100 */
[----:B------:R-:W-:Y:S01]  /*8ee0*/  F2FP.F16.E5M2.UNPACK_B R52, R27.H1 ;  /* 0x0000001bff34723e */ /* 0x000fe200030004ff */
[--C-:B------:R-:W-:Y:S01]  /*8ef0*/  HADD2.F32 R43, -RZ, R25.reuse.H0_H0 ;  /* 0x20000019ff2b7230 */ /* 0x100fe20000004100 */
[-C--:B------:R-:W-:Y:S01]  /*8f00*/  F2FP.F16.E5M2.UNPACK_B R54, R16.reuse ;  /* 0x00000010ff36723e */ /* 0x080fe200020004ff */
[----:B------:R-:W-:Y:S01]  /*8f10*/  HADD2.F32 R44, -RZ, R25.H1_H1 ;  /* 0x30000019ff2c7230 */ /* 0x000fe20000004100 */
[----:B------:R-:W-:Y:S01]  /*8f20*/  F2FP.F16.E5M2.UNPACK_B R56, R16.H1 ;  /* 0x00000010ff38723e */ /* 0x000fe200030004ff */
[----:B------:R-:W-:Y:S01]  /*8f30*/  HADD2.F32 R2, -RZ, R2.H1_H1 ;  /* 0x30000002ff027230 */ /* 0x000fe20000004100 */
[-C--:B------:R-:W-:Y:S01]  /*8f40*/  F2FP.F16.E5M2.UNPACK_B R58, R17.reuse ;  /* 0x00000011ff3a723e */ /* 0x080fe200020004ff */
[--C-:B------:R-:W-:Y:S01]  /*8f50*/  HADD2.F32 R45, -RZ, R46.reuse.H0_H0 ;  /* 0x2000002eff2d7230 */ /* 0x100fe20000004100 */
        /* <DEDUP_REMOVED lines=10> */
[----:B------:R-:W1:Y:S01]  /*9000*/  LDTM.x32 R4, tmem[UR4] ;  /* 0x00000004000479ee */ /* 0x000e6200082c0000 */
[----:B------:R-:W-:Y:S01]  /*9010*/  NOP ;  /* 0x0000000000007918 */ /* 0x000fe20000000000 */
[----:B------:R-:W-:Y:S01]  /*9020*/  IADD3 R82, PT, PT, R82, 0x4e0, RZ ;  /* 0x000004e052527810 */ /* 0x000fe20007ffe0ff */
[--C-:B------:R-:W-:Y:S01]  /*9030*/  HADD2.F32 R53, -RZ, R54.reuse.H0_H0 ;  /* 0x20000036ff357230 */ /* 0x100fe20000004100 */
[----:B------:R-:W-:Y:S01]  /*9040*/  IADD3 R36, PT, PT, R36, 0x1, RZ ;  /* 0x0000000124247810 */ /* 0x000fe20007ffe0ff */
[----:B------:R-:W-:Y:S01]  /*9050*/  HADD2.F32 R54, -RZ, R54.H1_H1 ;  /* 0x30000036ff367230 */ /* 0x000fe20000004100 */
[----:B------:R-:W-:Y:S01]  /*9060*/  LOP3.LUT R82, R82, 0xfefffff8, RZ, 0xc0, !PT ;  /* 0xfefffff852527812 */ /* 0x000fe200078ec0ff */
[--C-:B------:R-:W-:Y:S02]  /*9070*/  HADD2.F32 R57, -RZ, R58.reuse.H0_H0 ;  /* 0x2000003aff397230 */ /* 0x100fe40000004100 */
[----:B------:R-:W-:Y:S01]  /*9080*/  HADD2.F32 R58, -RZ, R58.H1_H1 ;  /* 0x3000003aff3a7230 */ /* 0x000fe20000004100 */
[----:B-1----:R1:W-:Y:S01]  /*9090*/  SYNCS.ARRIVE.TRANS64.RED.A1T0 RZ, [R82+URZ], RZ ;  /* 0x000000ff52ff79a7 */ /* 0x0023e200081004ff */
[--C-:B------:R-:W-:Y:S02]  /*90a0*/  HADD2.F32 R61, -RZ, R62.reuse.H0_H0 ;  /* 0x2000003eff3d7230 */ /* 0x100fe40000004100 */
[----:B------:R-:W-:Y:S02]  /*90b0*/  HADD2.F32 R62, -RZ, R62.H1_H1 ;  /* 0x3000003eff3e7230 */ /* 0x000fe40000004100 */
[--C-:B------:R-:W-:Y:S02]  /*90c0*/  HADD2.F32 R65, -RZ, R66.reuse.H0_H0 ;  /* 0x20000042ff417230 */ /* 0x100fe40000004100 */
[----:B------:R-:W-:Y:S02]  /*90d0*/  HADD2.F32 R66, -RZ, R66.H1_H1 ;  /* 0x30000042ff427230 */ /* 0x000fe40000004100 */
[--C-:B------:R-:W-:Y:S02]  /*90e0*/  HADD2.F32 R51, -RZ, R52.reuse.H0_H0 ;  /* 0x20000034ff337230 */ /* 0x100fe40000004100 */
[----:B------:R-:W-:Y:S02]  /*90f0*/  HADD2.F32 R52, -RZ, R52.H1_H1 ;  /* 0x30000034ff347230 */ /* 0x000fe40000004100 */
[--C-:B------:R-:W-:Y:S02]  /*9100*/  HADD2.F32 R55, -RZ, R56.reuse.H0_H0 ;  /* 0x20000038ff377230 */ /* 0x100fe40000004100 */
[C---:B----4-:R-:W-:Y:S01]  /*9110*/  FMUL R4, R38.reuse, R4 ;  /* 0x0000000426047220 */ /* 0x050fe20000400000 */
[C---:B------:R-:W-:Y:S01]  /*9120*/  FMUL R5, R38.reuse, R5 ;  /* 0x0000000526057220 */ /* 0x040fe20000400000 */
[C---:B------:R-:W-:Y:S01]  /*9130*/  FMUL R8, R38.reuse, R8 ;  /* 0x0000000826087220 */ /* 0x040fe20000400000 */
[C---:B------:R-:W-:Y:S01]  /*9140*/  FMUL R9, R38.reuse, R9 ;  /* 0x0000000926097220 */ /* 0x040fe20000400000 */
[C---:B------:R-:W-:Y:S01]  /*9150*/  FFMA R4, R39.reuse, R0, R4 ;  /* 0x0000000027047223 */ /* 0x040fe20000000004 */
[C---:B------:R-:W-:Y:S01]  /*9160*/  FFMA R5, R39.reuse, R2, R5 ;  /* 0x0000000227057223 */ /* 0x040fe20000000005 */
[C---:B------:R-:W-:Y:S01]  /*9170*/  FMUL R12, R38.reuse, R12 ;  /* 0x0000000c260c7220 */ /* 0x040fe20000400000 */
        /* <DEDUP_REMOVED lines=15> */
[C---:B------:R-:W-:Y:S01]  /*9270*/  FFMA R6, R39.reuse, R3, R6 ;  /* 0x0000000327067223 */ /* 0x040fe20000000006 */
[C---:B------:R-:W-:Y:S01]  /*9280*/  FFMA R7, R39.reuse, R40, R7 ;  /* 0x0000002827077223 */ /* 0x040fe20000000007 */
[C---:B------:R-:W-:Y:S01]  /*9290*/  FFMA R8, R39.reuse, R41, R8 ;  /* 0x0000002927087223 */ /* 0x040fe20000000008 */
[C---:B------:R-:W-:Y:S01]  /*92a0*/  FFMA R9, R39.reuse, R42, R9 ;  /* 0x0000002a27097223 */ /* 0x040fe20000000009 */
[C---:B------:R-:W-:Y:S01]  /*92b0*/  FFMA R10, R39.reuse, R43, R10 ;  /* 0x0000002b270a7223 */ /* 0x040fe2000000000a */
[C---:B------:R-:W-:Y:S01]  /*92c0*/  FFMA R11, R39.reuse, R44, R11 ;  /* 0x0000002c270b7223 */ /* 0x040fe2000000000b */
[C---:B------:R-:W-:Y:S01]  /*92d0*/  FFMA R12, R39.reuse, R45, R12 ;  /* 0x0000002d270c7223 */ /* 0x040fe2000000000c */
[----:B------:R-:W-:Y:S01]  /*92e0*/  FFMA R13, R39, R46, R13 ;  /* 0x0000002e270d7223 */ /* 0x000fe2000000000d */
[----:B------:R-:W-:Y:S01]  /*92f0*/  F2FP.SATFINITE.E5M2.F32.PACK_AB_MERGE_C R6, R7, R6, RZ ;  /* 0x000000060706723e */ /* 0x000fe200048060ff */
[C---:B------:R-:W-:Y:S01]  /*9300*/  FMUL R14, R38.reuse, R14 ;  /* 0x0000000e260e7220 */ /* 0x040fe20000400000 */
[----:B------:R-:W-:Y:S01]  /*9310*/  F2FP.SATFINITE.E5M2.F32.PACK_AB_MERGE_C R10, R11, R10, RZ ;  /* 0x0000000a0b0a723e */ /* 0x000fe200048060ff */
[C---:B------:R-:W-:Y:S01]  /*9320*/  FMUL R15, R38.reuse, R15 ;  /* 0x0000000f260f7220 */ /* 0x040fe20000400000 */
[----:B------:R-:W-:Y:S01]  /*9330*/  F2FP.SATFINITE.E5M2.F32.PACK_AB_MERGE_C R4, R5, R4, R6 ;  /* 0x000000040504723e */ /* 0x000fe20004806006 */
[----:B------:R-:W-:Y:S01]  /*9340*/  FFMA R14, R39, R47, R14 ;  /* 0x0000002f270e7223 */ /* 0x000fe2000000000e */
[----:B------:R-:W-:Y:S01]  /*9350*/  F2FP.SATFINITE.E5M2.F32.PACK_AB_MERGE_C R5, R9, R8, R10 ;  /* 0x000000080905723e */ /* 0x000fe2000480600a */
[C---:B------:R-:W-:Y:S01]  /*9360*/  FFMA R15, R39.reuse, R48, R15 ;  /* 0x00000030270f7223 */ /* 0x040fe2000000000f */
[C---:B------:R-:W-:Y:S01]  /*9370*/  FFMA R16, R39.reuse, R49, R16 ;  /* 0x0000003127107223 */ /* 0x040fe20000000010 */
[C---:B------:R-:W-:Y:S01]  /*9380*/  FFMA R17, R39.reuse, R50, R17 ;  /* 0x0000003227117223 */ /* 0x040fe20000000011 */
[C---:B------:R-:W-:Y:S01]  /*9390*/  FMUL R18, R38.reuse, R18 ;  /* 0x0000001226127220 */ /* 0x040fe20000400000 */
[C---:B------:R-:W-:Y:S01]  /*93a0*/  FMUL R19, R38.reuse, R19 ;  /* 0x0000001326137220 */ /* 0x040fe20000400000 */
[----:B------:R-:W-:Y:S02]  /*93b0*/  HADD2.F32 R56, -RZ, R56.H1_H1 ;  /* 0x30000038ff387230 */ /* 0x000fe40000004100 */
[C---:B------:R-:W-:Y:S01]  /*93c0*/  FMUL R22, R38.reuse, R22 ;  /* 0x0000001626167220 */ /* 0x040fe20000400000 */
[C---:B------:R-:W-:Y:S01]  /*93d0*/  FFMA R18, R39.reuse, R51, R18 ;  /* 0x0000003327127223 */ /* 0x040fe20000000012 */
[C---:B------:R-:W-:Y:S01]  /*93e0*/  FFMA R19, R39.reuse, R52, R19 ;  /* 0x0000003427137223 */ /* 0x040fe20000000013 */
[C---:B------:R-:W-:Y:S01]  /*93f0*/  FMUL R23, R38.reuse, R23 ;  /* 0x0000001726177220 */ /* 0x040fe20000400000 */
[C---:B------:R-:W-:Y:S01]  /*9400*/  FFMA R20, R39.reuse, R53, R20 ;  /* 0x0000003527147223 */ /* 0x040fe20000000014 */
[C---:B------:R-:W-:Y:S01]  /*9410*/  FFMA R21, R39.reuse, R54, R21 ;  /* 0x0000003627157223 */ /* 0x040fe20000000015 */
[--C-:B------:R-:W-:Y:S02]  /*9420*/  HADD2.F32 R59, -RZ, R60.reuse.H0_H0 ;  /* 0x2000003cff3b7230 */ /* 0x100fe40000004100 */
[C---:B------:R-:W-:Y:S01]  /*9430*/  FFMA R22, R39.reuse, R55, R22 ;  /* 0x0000003727167223 */ /* 0x040fe20000000016 */
[----:B------:R-:W-:Y:S02]  /*9440*/  HADD2.F32 R60, -RZ, R60.H1_H1 ;  /* 0x3000003cff3c7230 */ /* 0x000fe40000004100 */
[C---:B------:R-:W-:Y:S01]  /*9450*/  FMUL R3, R38.reuse, R26 ;  /* 0x0000001a26037220 */ /* 0x040fe20000400000 */
        /* <DEDUP_REMOVED lines=16> */
[----:B------:R-:W-:Y:S01]  /*9560*/  FFMA R31, R39, R64, R31 ;  /* 0x00000040271f7223 */ /* 0x000fe2000000001f */
[----:B------:R-:W-:Y:S01]  /*9570*/  FMUL R35, R38, R35 ;  /* 0x0000002326237220 */ /* 0x000fe20000400000 */
[----:B------:R-:W-:Y:S01]  /*9580*/  F2FP.SATFINITE.E5M2.F32.PACK_AB_MERGE_C R14, R15, R14, RZ ;  /* 0x0000000e0f0e723e */ /* 0x000fe200048060ff */
[----:B------:R-:W-:Y:S01]  /*9590*/  FFMA R28, R39, R65, R28 ;  /* 0x00000041271c7223 */ /* 0x000fe2000000001c */
[----:B------:R-:W-:Y:S01]  /*95a0*/  F2FP.SATFINITE.E5M2.F32.PACK_AB_MERGE_C R7, R19, R18, RZ ;  /* 0x000000121307723e */ /* 0x000fe200048060ff */
[C---:B------:R-:W-:Y:S01]  /*95b0*/  FFMA R29, R39.reuse, R66, R29 ;  /* 0x00000042271d7223 */ /* 0x040fe2000000001d */
[----:B------:R-:W-:Y:S01]  /*95c0*/  FFMA R30, R39, R67, R30 ;  /* 0x00000043271e7223 */ /* 0x000fe2000000001e */
[----:B------:R-:W-:Y:S01]  /*95d0*/  F2FP.SATFINITE.E5M2.F32.PACK_AB_MERGE_C R22, R23, R22, RZ ;  /* 0x000000161716723e */ /* 0x000fe200048060ff */
[----:B------:R-:W-:Y:S01]  /*95e0*/  FFMA R35, R39, R68, R35 ;  /* 0x0000004427237223 */ /* 0x000fe20000000023 */
[----:B------:R-:W-:Y:S02]  /*95f0*/  F2FP.SATFINITE.E5M2.F32.PACK_AB_MERGE_C R6, R13, R12, R14 ;  /* 0x0000000c0d06723e */ /* 0x000fe4000480600e */
[----:B------:R-:W-:Y:S02]  /*9600*/  F2FP.SATFINITE.E5M2.F32.PACK_AB_MERGE_C R7, R17, R16, R7 ;  /* 0x000000101107723e */ /* 0x000fe40004806007 */
[----:B------:R-:W-:Y:S02]  /*9610*/  F2FP.SATFINITE.E5M2.F32.PACK_AB_MERGE_C R20, R21, R20, R22 ;  /* 0x000000141514723e */ /* 0x000fe40004806016 */
[----:B------:R-:W-:Y:S01]  /*9620*/  F2FP.SATFINITE.E5M2.F32.PACK_AB_MERGE_C R3, R27, R3, RZ ;  /* 0x000000031b03723e */ /* 0x000fe200048060ff */
[----:B------:R1:W-:Y:S01]  /*9630*/  STS.128 [R79+UR57+0x1600], R4 ;  /* 0x001600044f007988 */ /* 0x0003e20008000c39 */
[----:B------:R-:W-:Y:S02]  /*9640*/  F2FP.SATFINITE.E5M2.F32.PACK_AB_MERGE_C R22, R31, R26, RZ ;  /* 0x0000001a1f16723e */ /* 0x000fe400048060ff */
[----:B------:R-:W-:Y:S02]  /*9650*/  F2FP.SATFINITE.E5M2.F32.PACK_AB_MERGE_C R23, R35, R30, RZ ;  /* 0x0000001e2317723e */ /* 0x000fe400048060ff */
[----:B------:R-:W-:Y:S02]  /*9660*/  F2FP.SATFINITE.E5M2.F32.PACK_AB_MERGE_C R21, R2, R0, R3 ;  /* 0x000000000215723e */ /* 0x000fe40004806003 */
[----:B------:R-:W-:Y:S02]  /*9670*/  F2FP.SATFINITE.E5M2.F32.PACK_AB_MERGE_C R22, R25, R24, R22 ;  /* 0x000000181916723e */ /* 0x000fe40004806016 */
[----:B------:R-:W-:Y:S05]  /*9680*/  F2FP.SATFINITE.E5M2.F32.PACK_AB_MERGE_C R23, R29, R28, R23 ;  /* 0x0000001c1d17723e */ /* 0x000fea0004806017 */
[----:B------:R1:W-:Y:S01]  /*9690*/  STS.128 [R78+0x1010], R20 ;  /* 0x001010144e007388 */ /* 0x0003e20000000c00 */
[----:B------:R-:W-:Y:S01]  /*96a0*/  @!PT LDS RZ, [RZ] ;  /* 0x00000000fffff984 */ /* 0x000fe20000000800 */
[----:B------:R-:W-:Y:S01]  /*96b0*/  @!PT LDS RZ, [RZ] ;  /* 0x00000000fffff984 */ /* 0x000fe20000000800 */
[----:B------:R-:W-:Y:S01]  /*96c0*/  @!PT LDS RZ, [RZ] ;  /* 0x00000000fffff984 */ /* 0x000fe20000000800 */
[----:B------:R-:W-:Y:S01]  /*96d0*/  @!PT LDS RZ, [RZ] ;  /* 0x00000000fffff984 */ /* 0x000fe20000000800 */
[----:B------:R3:W-:Y:S07]  /*96e0*/  MEMBAR.ALL.CTA ;  /* 0x0000000000007992 */ /* 0x0007ee0000008000 */
[----:B---3--:R-:W3:Y:S02]  /*96f0*/  FENCE.VIEW.ASYNC.S ;  /* 0x00000000000073c6 */ /* 0x008ee40000000000 */
[----:B---3--:R-:W-:Y:S06]  /*9700*/  BAR.SYNC.DEFER_BLOCKING 0x1, 0x80 ;  /* 0x0042000000007b1d */ /* 0x008fec0000010000 */
[----:B------:R-:W-:Y:S05]  /*9710*/  @P0 BRA `(.L_x_180) ;  /* 0x0000000000300947 */ /* 0x000fea0003800000 */
[----:B------:R-:W-:Y:S02]  /*9720*/  UIADD3 UR10, UPT, UPT, UR57, 0x1600, URZ ;  /* 0x00001600390a7890 */ /* 0x000fe4000fffe0ff */
[----:B------:R-:W-:Y:S02]  /*9730*/  UIADD3 UR8, UP0, UPT, UR62, 0x680, URZ ;  /* 0x000006803e087890 */ /* 0x000fe4000ff1e0ff */
[----:B------:R-:W-:Y:S02]  /*9740*/  USHF.L.U32 UR5, UR51, 0x6, URZ ;  /* 0x0000000633057899 */ /* 0x000fe400080006ff */
[----:B------:R-:W-:Y:S01]  /*9750*/  MOV R87, UR10 ;  /* 0x0000000a00577c02 */ /* 0x000fe20008000f00 */
[----:B------:R-:W-:Y:S02]  /*9760*/  USHF.L.U32 UR6, UR50, 0x6, URZ ;  /* 0x0000000632067899 */ /* 0x000fe400080006ff */
[----:B------:R-:W-:Y:S01]  /*9770*/  UIADD3.X UR9, UPT, UPT, URZ, UR63, URZ, UP0, !UPT ;  /* 0x0000003fff097290 */ /* 0x000fe200087fe4ff */
[----:B------:R-:W-:Y:S01]  /*9780*/  R2UR UR4, R87 ;  /* 0x00000000570472ca */ /* 0x000fe200000e0000 */
[----:B------:R-:W-:Y:S11]  /*9790*/  UMOV UR7, UR36 ;  /* 0x0000002400077c82 */ /* 0x000ff60008000000 */
[----:B------:R-:W-:Y:S01]  /*97a0*/  @!UPT UIADD3 URZ, UPT, UPT, URZ, URZ, URZ ;  /* 0x000000fffffff290 */ /* 0x000fe2000fffe0ff */
[----:B------:R3:W-:Y:S01]  /*97b0*/  UTMASTG.3D [UR4], [UR8] ;  /* 0x00000004080073b5 */ /* 0x0007e20008010000 */
[----:B------:R0:W-:Y:S01]  /*97c0*/  UTMACMDFLUSH ;  /* 0x00000000000079b7 */ /* 0x0001e20000000000 */
[----:B---3--:R-:W-:Y:S04]  /*97d0*/  DEPBAR.LE SB0, 0x0 ;  /* 0x000080000000791a */ /* 0x008fe80000000000 */
.L_x_180:
[----:B------:R-:W-:Y:S05]  /*97e0*/  BSYNC.RECONVERGENT B0 ;  /* 0x0000000000007941 */ /* 0x000fea0003800200 */
.L_x_179:
[----:B------:R-:W-:Y:S01]  /*97f0*/  BAR.SYNC.DEFER_BLOCKING 0x1, 0x80 ;  /* 0x0042000000007b1d */ /* 0x000fe20000010000 */
[----:B------:R-:W-:Y:S01]  /*9800*/  ISETP.NE.AND P0, PT, R83, 0x2, PT ;  /* 0x000000025300780c */ /* 0x000fe20003f05270 */
[----:B------:R-:W-:Y:S01]  /*9810*/  UISETP.NE.AND UP0, UPT, UR61, URZ, UPT ;  /* 0x000000ff3d00728c */ /* 0x000fe2000bf05270 */
[----:B------:R-:W-:Y:S01]  /*9820*/  ISETP.NE.AND P1, PT, R36, 0x4, PT ;  /* 0x000000042400780c */ /* 0x000fe20003f25270 */
[----:B------:R-:W-:Y:S01]  /*9830*/  UIADD3 UR51, UPT, UPT, UR42, UR48, URZ ;  /* 0x000000302a337290 */ /* 0x000fe2000fffe0ff */
[----:B------:R-:W-:Y:S01]  /*9840*/  SEL R2, RZ, 0x1, P0 ;  /* 0x00000001ff027807 */ /* 0x000fe20000000000 */
[----:B------:R-:W-:Y:S01]  /*9850*/  UIADD3 UR50, UPT, UPT, UR43, UR49, URZ ;  /* 0x000000312b327290 */ /* 0x000fe2000fffe0ff */
[----:B------:R-:W-:Y:S02]  /*9860*/  SEL R0, RZ, 0x1, P1 ;  /* 0x00000001ff007807 */ /* 0x000fe40000800000 */
[----:B------:R-:W-:Y:S02]  /*9870*/  LOP3.LUT R85, R85, R2, RZ, 0x3c, !PT ;  /* 0x0000000255557212 */ /* 0x000fe400078e3cff */
[----:B------:R-:W-:Y:S02]  /*9880*/  LOP3.LUT R86, R86, R0, RZ, 0x3c, !PT ;  /* 0x0000000056567212 */ /* 0x000fe400078e3cff */
[----:B------:R-:W-:Y:S02]  /*9890*/  SEL R83, R83, RZ, P0 ;  /* 0x000000ff53537207 */ /* 0x000fe40000000000 */
[----:B------:R-:W-:Y:S01]  /*98a0*/  SEL R36, R36, RZ, P1 ;  /* 0x000000ff24247207 */ /* 0x000fe20000800000 */
[----:B------:R-:W-:Y:S01]  /*98b0*/  UMOV UR36, UR60 ;  /* 0x0000003c00247c82 */ /* 0x000fe20008000000 */
[----:B------:R-:W-:Y:S05]  /*98c0*/  BRA.U UP0, `(.L_x_181) ;  /* 0xffffffe500747547 */ /* 0x000fea000b83ffff */
[----:B------:R-:W-:Y:S05]  /*98d0*/  EXIT ;  /* 0x000000000000794d */ /* 0x000fea0003800000 */
.L_x_25:
[----:B--2---:R2:W3:Y:S02]  /*98e0*/  SYNCS.PHASECHK.TRANS64.TRYWAIT P0, [R0+URZ+0x510], R2 ;  /* 0x00051002000075a7 */ /* 0x0044e400080011ff */
[----:B---3--:R-:W-:Y:S05]  /*98f0*/  @!P0 NANOSLEEP.SYNCS 0x989680 ;  /* 0x009896800000895d */ /* 0x008fea0003900000 */
[----:B------:R-:W3:Y:S02]  /*9900*/  @!P0 SYNCS.PHASECHK.TRANS64 P0, [R0+URZ+0x510], R2 ;  /* 0x00051002000085a7 */ /* 0x000ee400080010ff */
[----:B---3--:R-:W-:Y:S05]  /*9910*/  @!P0 BRA `(.L_x_25) ;  /* 0xfffffffc00f08947 */ /* 0x008fea000383ffff */
[----:B------:R-:W-:Y:S05]  /*9920*/  BRA `(.L_x_182) ;  /* 0xffffff8800447947 */ /* 0x000fea000383ffff */
.L_x_28:
[----:B--2---:R-:W-:-:S07]  /*9930*/  MOV R0, UR33 ;  /* 0x0000002100007c02 */ /* 0x004fce0008000f00 */
.L_x_183:
[----:B--2---:R2:W3:Y:S02]  /*9940*/  SYNCS.PHASECHK.TRANS64.TRYWAIT P0, [R0+URZ+0x240], R3 ;  /* 0x00024003000075a7 */ /* 0x0044e400080011ff */
[----:B---3--:R-:W-:Y:S05]  /*9950*/  @!P0 NANOSLEEP.SYNCS 0x989680 ;  /* 0x009896800000895d */ /* 0x008fea0003900000 */
[----:B------:R-:W3:Y:S02]  /*9960*/  @!P0 SYNCS.PHASECHK.TRANS64 P0, [R0+URZ+0x240], R3 ;  /* 0x00024003000085a7 */ /* 0x000ee400080010ff */
[----:B---3--:R-:W-:Y:S05]  /*9970*/  @!P0 BRA `(.L_x_183) ;  /* 0xfffffffc00f08947 */ /* 0x008fea000383ffff */
[----:B------:R-:W-:Y:S05]  /*9980*/  BRA `(.L_x_27) ;  /* 0xffffff8800947947 */ /* 0x000fea000383ffff */
.L_x_35:
[----:B-1----:R-:W-:-:S07]  /*9990*/  MOV R0, UR33 ;  /* 0x0000002100007c02 */ /* 0x002fce0008000f00 */
.L_x_184:
[----:B-1----:R1:W2:Y:S02]  /*99a0*/  SYNCS.PHASECHK.TRANS64.TRYWAIT P0, [R0+URZ+0x240], R3 ;  /* 0x00024003000075a7 */ /* 0x0022a400080011ff */
[----:B--2---:R-:W-:Y:S05]  /*99b0*/  @!P0 NANOSLEEP.SYNCS 0x989680 ;  /* 0x009896800000895d */ /* 0x004fea0003900000 */
[----:B------:R-:W2:Y:S02]  /*99c0*/  @!P0 SYNCS.PHASECHK.TRANS64 P0, [R0+URZ+0x240], R3 ;  /* 0x00024003000085a7 */ /* 0x000ea400080010ff */
[----:B--2---:R-:W-:Y:S05]  /*99d0*/  @!P0 BRA `(.L_x_184) ;  /* 0xfffffffc00f08947 */ /* 0x004fea000383ffff */
[----:B------:R-:W-:Y:S05]  /*99e0*/  BRA `(.L_x_34) ;  /* 0xffffff8c00547947 */ /* 0x000fea000383ffff */
.L_x_40:
[----:B-1----:R1:W2:Y:S02]  /*99f0*/  SYNCS.PHASECHK.TRANS64.TRYWAIT P0, [R3+URZ+0x4a0], R0 ;  /* 0x0004a000030075a7 */ /* 0x0022a400080011ff */
[----:B--2---:R-:W-:Y:S05]  /*9a00*/  @!P0 NANOSLEEP.SYNCS 0x989680 ;  /* 0x009896800000895d */ /* 0x004fea0003900000 */
[----:B------:R-:W2:Y:S02]  /*9a10*/  @!P0 SYNCS.PHASECHK.TRANS64 P0, [R3+URZ+0x4a0], R0 ;  /* 0x0004a000030085a7 */ /* 0x000ea400080010ff */
[----:B--2---:R-:W-:Y:S05]  /*9a20*/  @!P0 BRA `(.L_x_40) ;  /* 0xfffffffc00f08947 */ /* 0x004fea000383ffff */
[----:B------:R-:W-:Y:S05]  /*9a30*/  BRA `(.L_x_185) ;  /* 0xffffff8c00f07947 */ /* 0x000fea000383ffff */
.L_x_44:
[----:B------:R-:W-:-:S07]  /*9a40*/  MOV R0, UR4 ;  /* 0x0000000400007c02 */ /* 0x000fce0008000f00 */
.L_x_186:
[----:B-1----:R1:W2:Y:S02]  /*9a50*/  SYNCS.PHASECHK.TRANS64.TRYWAIT P0, [R0+URZ], R2 ;  /* 0x00000002000075a7 */ /* 0x0022a400080011ff */
[----:B--2---:R-:W-:Y:S05]  /*9a60*/  @!P0 NANOSLEEP.SYNCS 0x989680 ;  /* 0x009896800000895d */ /* 0x004fea0003900000 */
[----:B------:R-:W2:Y:S02]  /*9a70*/  @!P0 SYNCS.PHASECHK.TRANS64 P0, [R0+URZ], R2 ;  /* 0x00000002000085a7 */ /* 0x000ea400080010ff */
[----:B--2---:R-:W-:Y:S05]  /*9a80*/  @!P0 BRA `(.L_x_186) ;  /* 0xfffffffc00f08947 */ /* 0x004fea000383ffff */
[----:B------:R-:W-:Y:S05]  /*9a90*/  BRA `(.L_x_187) ;  /* 0xffffff9400747947 */ /* 0x000fea000383ffff */
.L_x_45:
[----:B------:R-:W-:-:S07]  /*9aa0*/  MOV R0, UR4 ;  /* 0x0000000400007c02 */ /* 0x000fce0008000f00 */
.L_x_188:
[----:B-1----:R1:W2:Y:S02]  /*9ab0*/  SYNCS.PHASECHK.TRANS64.TRYWAIT P0, [R0+URZ], R3 ;  /* 0x00000003000075a7 */ /* 0x0022a400080011ff */
[----:B--2---:R-:W-:Y:S05]  /*9ac0*/  @!P0 NANOSLEEP.SYNCS 0x989680 ;  /* 0x009896800000895d */ /* 0x004fea0003900000 */
[----:B------:R-:W2:Y:S02]  /*9ad0*/  @!P0 SYNCS.PHASECHK.TRANS64 P0, [R0+URZ], R3 ;  /* 0x00000003000085a7 */ /* 0x000ea400080010ff */
[----:B--2---:R-:W-:Y:S05]  /*9ae0*/  @!P0 BRA `(.L_x_188) ;  /* 0xfffffffc00f08947 */ /* 0x004fea000383ffff */
[----:B------:R-:W-:Y:S05]  /*9af0*/  BRA `(.L_x_189) ;  /* 0xffffff9400807947 */ /* 0x000fea000383ffff */
.L_x_46:
[----:B------:R-:W-:-:S07]  /*9b00*/  MOV R0, UR4 ;  /* 0x0000000400007c02 */ /* 0x000fce0008000f00 */
.L_x_190:
[----:B-1----:R1:W2:Y:S02]  /*9b10*/  SYNCS.PHASECHK.TRANS64.TRYWAIT P0, [R0+URZ], R3 ;  /* 0x00000003000075a7 */ /* 0x0022a400080011ff */
[----:B--2---:R-:W-:Y:S05]  /*9b20*/  @!P0 NANOSLEEP.SYNCS 0x989680 ;  /* 0x009896800000895d */ /* 0x004fea0003900000 */
[----:B------:R-:W2:Y:S02]  /*9b30*/  @!P0 SYNCS.PHASECHK.TRANS64 P0, [R0+URZ], R3 ;  /* 0x00000003000085a7 */ /* 0x000ea400080010ff */
[----:B--2---:R-:W-:Y:S05]  /*9b40*/  @!P0 BRA `(.L_x_190) ;  /* 0xfffffffc00f08947 */ /* 0x004fea000383ffff */
[----:B------:R-:W-:Y:S05]  /*9b50*/  BRA `(.L_x_191) ;  /* 0xffffff94008c7947 */ /* 0x000fea000383ffff */
.L_x_47:
[----:B------:R-:W-:-:S07]  /*9b60*/  MOV R0, UR4 ;  /* 0x0000000400007c02 */ /* 0x000fce0008000f00 */
.L_x_192:
[----:B-1----:R1:W2:Y:S02]  /*9b70*/  SYNCS.PHASECHK.TRANS64.TRYWAIT P0, [R0+URZ], R3 ;  /* 0x00000003000075a7 */ /* 0x0022a400080011ff */
[----:B--2---:R-:W-:Y:S05]  /*9b80*/  @!P0 NANOSLEEP.SYNCS 0x989680 ;  /* 0x009896800000895d */ /* 0x004fea0003900000 */
[----:B------:R-:W2:Y:S02]  /*9b90*/  @!P0 SYNCS.PHASECHK.TRANS64 P0, [R0+URZ], R3 ;  /* 0x00000003000085a7 */ /* 0x000ea400080010ff */
[----:B--2---:R-:W-:Y:S05]  /*9ba0*/  @!P0 BRA `(.L_x_192) ;  /* 0xfffffffc00f08947 */ /* 0x004fea000383ffff */
[----:B------:R-:W-:Y:S05]  /*9bb0*/  BRA `(.L_x_193) ;  /* 0xffffff9400987947 */ /* 0x000fea000383ffff */
.L_x_48:
[----:B------:R-:W-:-:S07]  /*9bc0*/  MOV R0, UR4 ;  /* 0x0000000400007c02 */ /* 0x000fce0008000f00 */
.L_x_194:
[----:B-1----:R1:W2:Y:S02]  /*9bd0*/  SYNCS.PHASECHK.TRANS64.TRYWAIT P0, [R0+URZ], R3 ;  /* 0x00000003000075a7 */ /* 0x0022a400080011ff */
[----:B--2---:R-:W-:Y:S05]  /*9be0*/  @!P0 NANOSLEEP.SYNCS 0x989680 ;  /* 0x009896800000895d */ /* 0x004fea0003900000 */
[----:B------:R-:W2:Y:S02]  /*9bf0*/  @!P0 SYNCS.PHASECHK.TRANS64 P0, [R0+URZ], R3 ;  /* 0x00000003000085a7 */ /* 0x000ea400080010ff */
[----:B--2---:R-:W-:Y:S05]  /*9c00*/  @!P0 BRA `(.L_x_194) ;  /* 0xfffffffc00f08947 */ /* 0x004fea000383ffff */
[----:B------:R-:W-:Y:S05]  /*9c10*/  BRA `(.L_x_195) ;  /* 0xffffff9400a47947 */ /* 0x000fea000383ffff */
.L_x_49:
[----:B------:R-:W-:-:S07]  /*9c20*/  MOV R0, UR4 ;  /* 0x0000000400007c02 */ /* 0x000fce0008000f00 */
.L_x_196:
[----:B-1----:R1:W2:Y:S02]  /*9c30*/  SYNCS.PHASECHK.TRANS64.TRYWAIT P0, [R0+URZ], R3 ;  /* 0x00000003000075a7 */ /* 0x0022a400080011ff */
[----:B--2---:R-:W-:Y:S05]  /*9c40*/  @!P0 NANOSLEEP.SYNCS 0x989680 ;  /* 0x009896800000895d */ /* 0x004fea0003900000 */
[----:B------:R-:W2:Y:S02]  /*9c50*/  @!P0 SYNCS.PHASECHK.TRANS64 P0, [R0+URZ], R3 ;  /* 0x00000003000085a7 */ /* 0x000ea400080010ff */
[----:B--2---:R-:W-:Y:S05]  /*9c60*/  @!P0 BRA `(.L_x_196) ;  /* 0xfffffffc00f08947 */ /* 0x004fea000383ffff */
[----:B------:R-:W-:Y:S05]  /*9c70*/  BRA `(.L_x_197) ;  /* 0xffffff9400b07947 */ /* 0x000fea000383ffff */
.L_x_50:
[----:B------:R-:W-:-:S07]  /*9c80*/  MOV R0, UR4 ;  /* 0x0000000400007c02 */ /* 0x000fce0008000f00 */
.L_x_198:
[----:B-1----:R1:W2:Y:S02]  /*9c90*/  SYNCS.PHASECHK.TRANS64.TRYWAIT P0, [R0+URZ], R3 ;  /* 0x00000003000075a7 */ /* 0x0022a400080011ff */
[----:B--2---:R-:W-:Y:S05]  /*9ca0*/  @!P0 NANOSLEEP.SYNCS 0x989680 ;  /* 0x009896800000895d */ /* 0x004fea0003900000 */
[----:B------:R-:W2:Y:S02]  /*9cb0*/  @!P0 SYNCS.PHASECHK.TRANS64 P0, [R0+URZ], R3 ;  /* 0x00000003000085a7 */ /* 0x000ea400080010ff */
[----:B--2---:R-:W-:Y:S05]  /*9cc0*/  @!P0 BRA `(.L_x_198) ;  /* 0xfffffffc00f08947 */ /* 0x004fea000383ffff */
[----:B------:R-:W-:Y:S05]  /*9cd0*/  BRA `(.L_x_199) ;  /* 0xffffff9400bc7947 */ /* 0x000fea000383ffff */
.L_x_51:
[----:B------:R-:W-:-:S07]  /*9ce0*/  MOV R0, UR4 ;  /* 0x0000000400007c02 */ /* 0x000fce0008000f00 */
.L_x_200:
[----:B-1----:R1:W2:Y:S02]  /*9cf0*/  SYNCS.PHASECHK.TRANS64.TRYWAIT P0, [R0+URZ], R3 ;  /* 0x00000003000075a7 */ /* 0x0022a400080011ff */
[----:B--2---:R-:W-:Y:S05]  /*9d00*/  @!P0 NANOSLEEP.SYNCS 0x989680 ;  /* 0x009896800000895d */ /* 0x004fea0003900000 */
[----:B------:R-:W2:Y:S02]  /*9d10*/  @!P0 SYNCS.PHASECHK.TRANS64 P0, [R0+URZ], R3 ;  /* 0x00000003000085a7 */ /* 0x000ea400080010ff */
[----:B--2---:R-:W-:Y:S05]  /*9d20*/  @!P0 BRA `(.L_x_200) ;  /* 0xfffffffc00f08947 */ /* 0x004fea000383ffff */
[----:B------:R-:W-:Y:S05]  /*9d30*/  BRA `(.L_x_201) ;  /* 0xffffff9400c87947 */ /* 0x000fea000383ffff */
.L_x_52:
[----:B------:R-:W-:-:S07]  /*9d40*/  MOV R0, UR4 ;  /* 0x0000000400007c02 */ /* 0x000fce0008000f00 */
.L_x_202:
[----:B-1----:R1:W2:Y:S02]  /*9d50*/  SYNCS.PHASECHK.TRANS64.TRYWAIT P0, [R0+URZ], R3 ;  /* 0x00000003000075a7 */ /* 0x0022a400080011ff */
[----:B--2---:R-:W-:Y:S05]  /*9d60*/  @!P0 NANOSLEEP.SYNCS 0x989680 ;  /* 0x009896800000895d */ /* 0x004fea0003900000 */
[----:B------:R-:W2:Y:S02]  /*9d70*/  @!P0 SYNCS.PHASECHK.TRANS64 P0, [R0+URZ], R3 ;  /* 0x00000003000085a7 */ /* 0x000ea400080010ff */
[----:B--2---:R-:W-:Y:S05]  /*9d80*/  @!P0 BRA `(.L_x_202) ;  /* 0xfffffffc00f08947 */ /* 0x004fea000383ffff */
[----:B------:R-:W-:Y:S05]  /*9d90*/  BRA `(.L_x_203) ;  /* 0xffffff9400d47947 */ /* 0x000fea000383ffff */
.L_x_53:
[----:B------:R-:W-:-:S07]  /*9da0*/  MOV R0, UR4 ;  /* 0x0000000400007c02 */ /* 0x000fce0008000f00 */
.L_x_204:
[----:B-1----:R1:W2:Y:S02]  /*9db0*/  SYNCS.PHASECHK.TRANS64.TRYWAIT P0, [R0+URZ], R3 ;  /* 0x00000003000075a7 */ /* 0x0022a400080011ff */
[----:B--2---:R-:W-:Y:S05]  /*9dc0*/  @!P0 NANOSLEEP.SYNCS 0x989680 ;  /* 0x009896800000895d */ /* 0x004fea0003900000 */
[----:B------:R-:W2:Y:S02]  /*9dd0*/  @!P0 SYNCS.PHASECHK.TRANS64 P0, [R0+URZ], R3 ;  /* 0x00000003000085a7 */ /* 0x000ea400080010ff */
[----:B--2---:R-:W-:Y:S05]  /*9de0*/  @!P0 BRA `(.L_x_204) ;  /* 0xfffffffc00f08947 */ /* 0x004fea000383ffff */
[----:B------:R-:W-:Y:S05]  /*9df0*/  BRA `(.L_x_205) ;  /* 0xffffff9400e07947 */ /* 0x000fea000383ffff */
.L_x_54:
[----:B------:R-:W-:-:S07]  /*9e00*/  MOV R0, UR4 ;  /* 0x0000000400007c02 */ /* 0x000fce0008000f00 */
.L_x_206:
[----:B-1----:R1:W2:Y:S02]  /*9e10*/  SYNCS.PHASECHK.TRANS64.TRYWAIT P0, [R0+URZ], R3 ;  /* 0x00000003000075a7 */ /* 0x0022a400080011ff */
[----:B--2---:R-:W-:Y:S05]  /*9e20*/  @!P0 NANOSLEEP.SYNCS 0x989680 ;  /* 0x009896800000895d */ /* 0x004fea0003900000 */
[----:B------:R-:W2:Y:S02]  /*9e30*/  @!P0 SYNCS.PHASECHK.TRANS64 P0, [R0+URZ], R3 ;  /* 0x00000003000085a7 */ /* 0x000ea400080010ff */
[----:B--2---:R-:W-:Y:S05]  /*9e40*/  @!P0 BRA `(.L_x_206) ;  /* 0xfffffffc00f08947 */ /* 0x004fea000383ffff */
[----:B------:R-:W-:Y:S05]  /*9e50*/  BRA `(.L_x_207) ;  /* 0xffffff9400ec7947 */ /* 0x000fea000383ffff */
.L_x_55:
[----:B------:R-:W-:-:S07]  /*9e60*/  MOV R0, UR4 ;  /* 0x0000000400007c02 */ /* 0x000fce0008000f00 */
.L_x_208:
[----:B-1----:R1:W2:Y:S02]  /*9e70*/  SYNCS.PHASECHK.TRANS64.TRYWAIT P0, [R0+URZ], R3 ;  /* 0x00000003000075a7 */ /* 0x0022a400080011ff */
[----:B--2---:R-:W-:Y:S05]  /*9e80*/  @!P0 NANOSLEEP.SYNCS 0x989680 ;  /* 0x009896800000895d */ /* 0x004fea0003900000 */
[----:B------:R-:W2:Y:S02]  /*9e90*/  @!P0 SYNCS.PHASECHK.TRANS64 P0, [R0+URZ], R3 ;  /* 0x00000003000085a7 */ /* 0x000ea400080010ff */
[----:B--2---:R-:W-:Y:S05]  /*9ea0*/  @!P0 BRA `(.L_x_208) ;  /* 0xfffffffc00f08947 */ /* 0x004fea000383ffff */
[----:B------:R-:W-:Y:S05]  /*9eb0*/  BRA `(.L_x_209) ;  /* 0xffffff9400f87947 */ /* 0x000fea000383ffff */
.L_x_56:
[----:B------:R-:W-:-:S07]  /*9ec0*/  MOV R0, UR4 ;  /* 0x0000000400007c02 */ /* 0x000fce0008000f00 */
.L_x_210:
[----:B-1----:R1:W2:Y:S02]  /*9ed0*/  SYNCS.PHASECHK.TRANS64.TRYWAIT P0, [R0+URZ], R3 ;  /* 0x00000003000075a7 */ /* 0x0022a400080011ff */
[----:B--2---:R-:W-:Y:S05]  /*9ee0*/  @!P0 NANOSLEEP.SYNCS 0x989680 ;  /* 0x009896800000895d */ /* 0x004fea0003900000 */
[----:B------:R-:W2:Y:S02]  /*9ef0*/  @!P0 SYNCS.PHASECHK.TRANS64 P0, [R0+URZ], R3 ;  /* 0x00000003000085a7 */ /* 0x000ea400080010ff */
[----:B--2---:R-:W-:Y:S05]  /*9f00*/  @!P0 BRA `(.L_x_210) ;  /* 0xfffffffc00f08947 */ /* 0x004fea000383ffff */
[----:B------:R-:W-:Y:S05]  /*9f10*/  BRA `(.L_x_211) ;  /* 0xffffff9800047947 */ /* 0x000fea000383ffff */
.L_x_57:
[----:B------:R-:W-:-:S07]  /*9f20*/  MOV R0, UR4 ;  /* 0x0000000400007c02 */ /* 0x000fce0008000f00 */
.L_x_212:
[----:B-1----:R1:W2:Y:S02]  /*9f30*/  SYNCS.PHASECHK.TRANS64.TRYWAIT P0, [R0+URZ], R3 ;  /* 0x00000003000075a7 */ /* 0x0022a400080011ff */
[----:B--2---:R-:W-:Y:S05]  /*9f40*/  @!P0 NANOSLEEP.SYNCS 0x989680 ;  /* 0x009896800000895d */ /* 0x004fea0003900000 */
[----:B------:R-:W2:Y:S02]  /*9f50*/  @!P0 SYNCS.PHASECHK.TRANS64 P0, [R0+URZ], R3 ;  /* 0x00000003000085a7 */ /* 0x000ea400080010ff */
[----:B--2---:R-:W-:Y:S05]  /*9f60*/  @!P0 BRA `(.L_x_212) ;  /* 0xfffffffc00f08947 */ /* 0x004fea000383ffff */
[----:B------:R-:W-:Y:S05]  /*9f70*/  BRA `(.L_x_213) ;  /* 0xffffff9800107947 */ /* 0x000fea000383ffff */
.L_x_58:
[----:B------:R-:W-:-:S07]  /*9f80*/  MOV R0, UR4 ;  /* 0x0000000400007c02 */ /* 0x000fce0008000f00 */
.L_x_214:
[----:B-1----:R1:W2:Y:S02]  /*9f90*/  SYNCS.PHASECHK.TRANS64.TRYWAIT P0, [R0+URZ], R3 ;  /* 0x00000003000075a7 */ /* 0x0022a400080011ff */
[----:B--2---:R-:W-:Y:S05]  /*9fa0*/  @!P0 NANOSLEEP.SYNCS 0x989680 ;  /* 0x009896800000895d */ /* 0x004fea0003900000 */
[----:B------:R-:W2:Y:S02]  /*9fb0*/  @!P0 SYNCS.PHASECHK.TRANS64 P0, [R0+URZ], R3 ;  /* 0x00000003000085a7 */ /* 0x000ea400080010ff */
[----:B--2---:R-:W-:Y:S05]  /*9fc0*/  @!P0 BRA `(.L_x_214) ;  /* 0xfffffffc00f08947 */ /* 0x004fea000383ffff */
[----:B------:R-:W-:Y:S05]  /*9fd0*/  BRA `(.L_x_215) ;  /* 0xffffff98001c7947 */ /* 0x000fea000383ffff */
.L_x_59:
[----:B------:R-:W-:-:S07]  /*9fe0*/  MOV R0, UR4 ;  /* 0x0000000400007c02 */ /* 0x000fce0008000f00 */
.L_x_216:
[----:B-1----:R1:W2:Y:S02]  /*9ff0*/  SYNCS.PHASECHK.TRANS64.TRYWAIT P0, [R0+URZ], R3 ;  /* 0x00000003000075a7 */ /* 0x0022a400080011ff */
[----:B--2---:R-:W-:Y:S05]  /*a000*/  @!P0 NANOSLEEP.SYNCS 0x989680 ;  /* 0x009896800000895d */ /* 0x004fea0003900000 */
[----:B------:R-:W2:Y:S02]  /*a010*/  @!P0 SYNCS.PHASECHK.TRANS64 P0, [R0+URZ], R3 ;  /* 0x00000003000085a7 */ /* 0x000ea400080010ff */
[----:B--2---:R-:W-:Y:S05]  /*a020*/  @!P0 BRA `(.L_x_216) ;  /* 0xfffffffc00f08947 */ /* 0x004fea000383ffff */
[----:B------:R-:W-:Y:S05]  /*a030*/  BRA `(.L_x_217) ;  /* 0xffffff9800287947 */ /* 0x000fea000383ffff */
.L_x_60:
[----:B------:R-:W-:-:S07]  /*a040*/  MOV R0, UR4 ;  /* 0x0000000400007c02 */ /* 0x000fce0008000f00 */
.L_x_218:
[----:B-1----:R1:W2:Y:S02]  /*a050*/  SYNCS.PHASECHK.TRANS64.TRYWAIT P0, [R0+URZ], R3 ;  /* 0x00000003000075a7 */ /* 0x0022a400080011ff */
[----:B--2---:R-:W-:Y:S05]  /*a060*/  @!P0 NANOSLEEP.SYNCS 0x989680 ;  /* 0x009896800000895d */ /* 0x004fea0003900000 */
[----:B------:R-:W2:Y:S02]  /*a070*/  @!P0 SYNCS.PHASECHK.TRANS64 P0, [R0+URZ], R3 ;  /* 0x00000003000085a7 */ /* 0x000ea400080010ff */
[----:B--2---:R-:W-:Y:S05]  /*a080*/  @!P0 BRA `(.L_x_218) ;  /* 0xfffffffc00f08947 */ /* 0x004fea000383ffff */
[----:B------:R-:W-:Y:S05]  /*a090*/  BRA `(.L_x_219) ;  /* 0xffffff9800347947 */ /* 0x000fea000383ffff */
.L_x_61:
[----:B------:R-:W-:-:S07]  /*a0a0*/  MOV R0, UR4 ;  /* 0x0000000400007c02 */ /* 0x000fce0008000f00 */
.L_x_220:
[----:B-1----:R1:W2:Y:S02]  /*a0b0*/  SYNCS.PHASECHK.TRANS64.TRYWAIT P0, [R0+URZ], R3 ;  /* 0x00000003000075a7 */ /* 0x0022a400080011ff */
[----:B--2---:R-:W-:Y:S05]  /*a0c0*/  @!P0 NANOSLEEP.SYNCS 0x989680 ;  /* 0x009896800000895d */ /* 0x004fea0003900000 */
[----:B------:R-:W2:Y:S02]  /*a0d0*/  @!P0 SYNCS.PHASECHK.TRANS64 P0, [R0+URZ], R3 ;  /* 0x00000003000085a7 */ /* 0x000ea400080010ff */
[----:B--2---:R-:W-:Y:S05]  /*a0e0*/  @!P0 BRA `(.L_x_220) ;  /* 0xfffffffc00f08947 */ /* 0x004fea000383ffff */
[----:B------:R-:W-:Y:S05]  /*a0f0*/  BRA `(.L_x_221) ;  /* 0xffffff9800407947 */ /* 0x000fea000383ffff */
.L_x_62:
[----:B------:R-:W-:-:S07]  /*a100*/  MOV R0, UR4 ;  /* 0x0000000400007c02 */ /* 0x000fce0008000f00 */
.L_x_222:
[----:B-1----:R1:W2:Y:S02]  /*a110*/  SYNCS.PHASECHK.TRANS64.TRYWAIT P0, [R0+URZ], R3 ;  /* 0x00000003000075a7 */ /* 0x0022a400080011ff */
[----:B--2---:R-:W-:Y:S05]  /*a120*/  @!P0 NANOSLEEP.SYNCS 0x989680 ;  /* 0x009896800000895d */ /* 0x004fea0003900000 */
[----:B------:R-:W2:Y:S02]  /*a130*/  @!P0 SYNCS.PHASECHK.TRANS64 P0, [R0+URZ], R3 ;  /* 0x00000003000085a7 */ /* 0x000ea400080010ff */
[----:B--2---:R-:W-:Y:S05]  /*a140*/  @!P0 BRA `(.L_x_222) ;  /* 0xfffffffc00f08947 */ /* 0x004fea000383ffff */
[----:B------:R-:W-:Y:S05]  /*a150*/  BRA `(.L_x_223) ;  /* 0xffffff98004c7947 */ /* 0x000fea000383ffff */
.L_x_63:
[----:B------:R-:W-:-:S07]  /*a160*/  MOV R0, UR4 ;  /* 0x0000000400007c02 */ /* 0x000fce0008000f00 */
.L_x_224:
[----:B-1----:R1:W2:Y:S02]  /*a170*/  SYNCS.PHASECHK.TRANS64.TRYWAIT P0, [R0+URZ], R3 ;  /* 0x00000003000075a7 */ /* 0x0022a400080011ff */
[----:B--2---:R-:W-:Y:S05]  /*a180*/  @!P0 NANOSLEEP.SYNCS 0x989680 ;  /* 0x009896800000895d */ /* 0x004fea0003900000 */
[----:B------:R-:W2:Y:S02]  /*a190*/  @!P0 SYNCS.PHASECHK.TRANS64 P0, [R0+URZ], R3 ;  /* 0x00000003000085a7 */ /* 0x000ea400080010ff */
[----:B--2---:R-:W-:Y:S05]  /*a1a0*/  @!P0 BRA `(.L_x_224) ;  /* 0xfffffffc00f08947 */ /* 0x004fea000383ffff */
[----:B------:R-:W-:Y:S05]  /*a1b0*/  BRA `(.L_x_225) ;  /* 0xffffff9800587947 */ /* 0x000fea000383ffff */
.L_x_64:
[----:B------:R-:W-:-:S07]  /*a1c0*/  MOV R0, UR4 ;  /* 0x0000000400007c02 */ /* 0x000fce0008000f00 */
.L_x_226:
[----:B-1----:R1:W2:Y:S02]  /*a1d0*/  SYNCS.PHASECHK.TRANS64.TRYWAIT P0, [R0+URZ], R3 ;  /* 0x00000003000075a7 */ /* 0x0022a400080011ff */
[----:B--2---:R-:W-:Y:S05]  /*a1e0*/  @!P0 NANOSLEEP.SYNCS 0x989680 ;  /* 0x009896800000895d */ /* 0x004fea0003900000 */
[----:B------:R-:W2:Y:S02]  /*a1f0*/  @!P0 SYNCS.PHASECHK.TRANS64 P0, [R0+URZ], R3 ;  /* 0x00000003000085a7 */ /* 0x000ea400080010ff */
[----:B--2---:R-:W-:Y:S05]  /*a200*/  @!P0 BRA `(.L_x_226) ;  /* 0xfffffffc00f08947 */ /* 0x004fea000383ffff */
[----:B------:R-:W-:Y:S05]  /*a210*/  BRA `(.L_x_227) ;  /* 0xffffff9800647947 */ /* 0x000fea000383ffff */
.L_x_65:
[----:B------:R-:W-:-:S07]  /*a220*/  MOV R0, UR4 ;  /* 0x0000000400007c02 */ /* 0x000fce0008000f00 */
.L_x_228:
[----:B-1----:R1:W2:Y:S02]  /*a230*/  SYNCS.PHASECHK.TRANS64.TRYWAIT P0, [R0+URZ], R3 ;  /* 0x00000003000075a7 */ /* 0x0022a400080011ff */
[----:B--2---:R-:W-:Y:S05]  /*a240*/  @!P0 NANOSLEEP.SYNCS 0x989680 ;  /* 0x009896800000895d */ /* 0x004fea0003900000 */
[----:B------:R-:W2:Y:S02]  /*a250*/  @!P0 SYNCS.PHASECHK.TRANS64 P0, [R0+URZ], R3 ;  /* 0x00000003000085a7 */ /* 0x000ea400080010ff */
[----:B--2---:R-:W-:Y:S05]  /*a260*/  @!P0 BRA `(.L_x_228) ;  /* 0xfffffffc00f08947 */ /* 0x004fea000383ffff */
[----:B------:R-:W-:Y:S05]  /*a270*/  BRA `(.L_x_229) ;  /* 0xffffff9800707947 */ /* 0x000fea000383ffff */
.L_x_66:
[----:B------:R-:W-:-:S07]  /*a280*/  MOV R0, UR4 ;  /* 0x0000000400007c02 */ /* 0x000fce0008000f00 */
.L_x_230:
[----:B-1----:R1:W2:Y:S02]  /*a290*/  SYNCS.PHASECHK.TRANS64.TRYWAIT P0, [R0+URZ], R3 ;  /* 0x00000003000075a7 */ /* 0x0022a400080011ff */
[----:B--2---:R-:W-:Y:S05]  /*a2a0*/  @!P0 NANOSLEEP.SYNCS 0x989680 ;  /* 0x009896800000895d */ /* 0x004fea0003900000 */
[----:B------:R-:W2:Y:S02]  /*a2b0*/  @!P0 SYNCS.PHASECHK.TRANS64 P0, [R0+URZ], R3 ;  /* 0x00000003000085a7 */ /* 0x000ea400080010ff */
[----:B--2---:R-:W-:Y:S05]  /*a2c0*/  @!P0 BRA `(.L_x_230) ;  /* 0xfffffffc00f08947 */ /* 0x004fea000383ffff */
[----:B------:R-:W-:Y:S05]  /*a2d0*/  BRA `(.L_x_231) ;  /* 0xffffff98007c7947 */ /* 0x000fea000383ffff */
.L_x_67:
[----:B------:R-:W-:-:S07]  /*a2e0*/  MOV R0, UR4 ;  /* 0x0000000400007c02 */ /* 0x000fce0008000f00 */
.L_x_232:
[----:B-1----:R1:W2:Y:S02]  /*a2f0*/  SYNCS.PHASECHK.TRANS64.TRYWAIT P0, [R0+URZ], R3 ;  /* 0x00000003000075a7 */ /* 0x0022a400080011ff */
[----:B--2---:R-:W-:Y:S05]  /*a300*/  @!P0 NANOSLEEP.SYNCS 0x989680 ;  /* 0x009896800000895d */ /* 0x004fea0003900000 */
[----:B------:R-:W2:Y:S02]  /*a310*/  @!P0 SYNCS.PHASECHK.TRANS64 P0, [R0+URZ], R3 ;  /* 0x00000003000085a7 */ /* 0x000ea400080010ff */
[----:B--2---:R-:W-:Y:S05]  /*a320*/  @!P0 BRA `(.L_x_232) ;  /* 0xfffffffc00f08947 */ /* 0x004fea000383ffff */
[----:B------:R-:W-:Y:S05]  /*a330*/  BRA `(.L_x_233) ;  /* 0xffffff9800887947 */ /* 0x000fea000383ffff */
.L_x_68:
[----:B------:R-:W-:-:S07]  /*a340*/  MOV R0, UR4 ;  /* 0x0000000400007c02 */ /* 0x000fce0008000f00 */
.L_x_234:
[----:B-1----:R1:W2:Y:S02]  /*a350*/  SYNCS.PHASECHK.TRANS64.TRYWAIT P0, [R0+URZ], R3 ;  /* 0x00000003000075a7 */ /* 0x0022a400080011ff */
[----:B--2---:R-:W-:Y:S05]  /*a360*/  @!P0 NANOSLEEP.SYNCS 0x989680 ;  /* 0x009896800000895d */ /* 0x004fea0003900000 */
[----:B------:R-:W2:Y:S02]  /*a370*/  @!P0 SYNCS.PHASECHK.TRANS64 P0, [R0+URZ], R3 ;  /* 0x00000003000085a7 */ /* 0x000ea400080010ff */
[----:B--2---:R-:W-:Y:S05]  /*a380*/  @!P0 BRA `(.L_x_234) ;  /* 0xfffffffc00f08947 */ /* 0x004fea000383ffff */
[----:B------:R-:W-:Y:S05]  /*a390*/  BRA `(.L_x_235) ;  /* 0xffffff9800947947 */ /* 0x000fea000383ffff */
.L_x_69:
[----:B------:R-:W-:-:S07]  /*a3a0*/  MOV R0, UR4 ;  /* 0x0000000400007c02 */ /* 0x000fce0008000f00 */
.L_x_236:
[----:B-1----:R1:W2:Y:S02]  /*a3b0*/  SYNCS.PHASECHK.TRANS64.TRYWAIT P0, [R0+URZ], R3 ;  /* 0x00000003000075a7 */ /* 0x0022a400080011ff */
[----:B--2---:R-:W-:Y:S05]  /*a3c0*/  @!P0 NANOSLEEP.SYNCS 0x989680 ;  /* 0x009896800000895d */ /* 0x004fea0003900000 */
[----:B------:R-:W2:Y:S02]  /*a3d0*/  @!P0 SYNCS.PHASECHK.TRANS64 P0, [R0+URZ], R3 ;  /* 0x00000003000085a7 */ /* 0x000ea400080010ff */
[----:B--2---:R-:W-:Y:S05]  /*a3e0*/  @!P0 BRA `(.L_x_236) ;  /* 0xfffffffc00f08947 */ /* 0x004fea000383ffff */
[----:B------:R-:W-:Y:S05]  /*a3f0*/  BRA `(.L_x_237) ;  /* 0xffffff9800a07947 */ /* 0x000fea000383ffff */
.L_x_70:
[----:B------:R-:W-:-:S07]  /*a400*/  MOV R0, UR4 ;  /* 0x0000000400007c02 */ /* 0x000fce0008000f00 */
.L_x_238:
[----:B-1----:R1:W2:Y:S02]  /*a410*/  SYNCS.PHASECHK.TRANS64.TRYWAIT P0, [R0+URZ], R3 ;  /* 0x00000003000075a7 */ /* 0x0022a400080011ff */
[----:B--2---:R-:W-:Y:S05]  /*a420*/  @!P0 NANOSLEEP.SYNCS 0x989680 ;  /* 0x009896800000895d */ /* 0x004fea0003900000 */
[----:B------:R-:W2:Y:S02]  /*a430*/  @!P0 SYNCS.PHASECHK.TRANS64 P0, [R0+URZ], R3 ;  /* 0x00000003000085a7 */ /* 0x000ea400080010ff */
[----:B--2---:R-:W-:Y:S05]  /*a440*/  @!P0 BRA `(.L_x_238) ;  /* 0xfffffffc00f08947 */ /* 0x004fea000383ffff */
[----:B------:R-:W-:Y:S05]  /*a450*/  BRA `(.L_x_239) ;  /* 0xffffff9800ac7947 */ /* 0x000fea000383ffff */
.L_x_71:
[----:B------:R-:W-:-:S07]  /*a460*/  MOV R0, UR4 ;  /* 0x0000000400007c02 */ /* 0x000fce0008000f00 */
.L_x_240:
[----:B-1----:R1:W2:Y:S02]  /*a470*/  SYNCS.PHASECHK.TRANS64.TRYWAIT P0, [R0+URZ], R3 ;  /* 0x00000003000075a7 */ /* 0x0022a400080011ff */
[----:B--2---:R-:W-:Y:S05]  /*a480*/  @!P0 NANOSLEEP.SYNCS 0x989680 ;  /* 0x009896800000895d */ /* 0x004fea0003900000 */
[----:B------:R-:W2:Y:S02]  /*a490*/  @!P0 SYNCS.PHASECHK.TRANS64 P0, [R0+URZ], R3 ;  /* 0x00000003000085a7 */ /* 0x000ea400080010ff */
[----:B--2---:R-:W-:Y:S05]  /*a4a0*/  @!P0 BRA `(.L_x_240) ;  /* 0xfffffffc00f08947 */ /* 0x004fea000383ffff */
[----:B------:R-:W-:Y:S05]  /*a4b0*/  BRA `(.L_x_241) ;  /* 0xffffff9800b87947 */ /* 0x000fea000383ffff */
.L_x_72:
[----:B------:R-:W-:-:S07]  /*a4c0*/  MOV R0, UR4 ;  /* 0x0000000400007c02 */ /* 0x000fce0008000f00 */
.L_x_242:
[----:B-1----:R1:W2:Y:S02]  /*a4d0*/  SYNCS.PHASECHK.TRANS64.TRYWAIT P0, [R0+URZ], R3 ;  /* 0x00000003000075a7 */ /* 0x0022a400080011ff */
[----:B--2---:R-:W-:Y:S05]  /*a4e0*/  @!P0 NANOSLEEP.SYNCS 0x989680 ;  /* 0x009896800000895d */ /* 0x004fea0003900000 */
[----:B------:R-:W2:Y:S02]  /*a4f0*/  @!P0 SYNCS.PHASECHK.TRANS64 P0, [R0+URZ], R3 ;  /* 0x00000003000085a7 */ /* 0x000ea400080010ff */
[----:B--2---:R-:W-:Y:S05]  /*a500*/  @!P0 BRA `(.L_x_242) ;  /* 0xfffffffc00f08947 */ /* 0x004fea000383ffff */
[----:B------:R-:W-:Y:S05]  /*a510*/  BRA `(.L_x_243) ;  /* 0xffffff9800c47947 */ /* 0x000fea000383ffff */
.L_x_73:
[----:B------:R-:W-:-:S07]  /*a520*/  MOV R0, UR4 ;  /* 0x0000000400007c02 */ /* 0x000fce0008000f00 */
.L_x_244:
[----:B-1----:R1:W2:Y:S02]  /*a530*/  SYNCS.PHASECHK.TRANS64.TRYWAIT P0, [R0+URZ], R3 ;  /* 0x00000003000075a7 */ /* 0x0022a400080011ff */
[----:B--2---:R-:W-:Y:S05]  /*a540*/  @!P0 NANOSLEEP.SYNCS 0x989680 ;  /* 0x009896800000895d */ /* 0x004fea0003900000 */
[----:B------:R-:W2:Y:S02]  /*a550*/  @!P0 SYNCS.PHASECHK.TRANS64 P0, [R0+URZ], R3 ;  /* 0x00000003000085a7 */ /* 0x000ea400080010ff */
[----:B--2---:R-:W-:Y:S05]  /*a560*/  @!P0 BRA `(.L_x_244) ;  /* 0xfffffffc00f08947 */ /* 0x004fea000383ffff */
[----:B------:R-:W-:Y:S05]  /*a570*/  BRA `(.L_x_245) ;  /* 0xffffff9800d07947 */ /* 0x000fea000383ffff */
.L_x_74:
[----:B------:R-:W-:-:S07]  /*a580*/  MOV R0, UR4 ;  /* 0x0000000400007c02 */ /* 0x000fce0008000f00 */
.L_x_246:
[----:B-1----:R1:W2:Y:S02]  /*a590*/  SYNCS.PHASECHK.TRANS64.TRYWAIT P0, [R0+URZ], R3 ;  /* 0x00000003000075a7 */ /* 0x0022a400080011ff */
[----:B--2---:R-:W-:Y:S05]  /*a5a0*/  @!P0 NANOSLEEP.SYNCS 0x989680 ;  /* 0x009896800000895d */ /* 0x004fea0003900000 */
[----:B------:R-:W2:Y:S02]  /*a5b0*/  @!P0 SYNCS.PHASECHK.TRANS64 P0, [R0+URZ], R3 ;  /* 0x00000003000085a7 */ /* 0x000ea400080010ff */
[----:B--2---:R-:W-:Y:S05]  /*a5c0*/  @!P0 BRA `(.L_x_246) ;  /* 0xfffffffc00f08947 */ /* 0x004fea000383ffff */
[----:B------:R-:W-:Y:S05]  /*a5d0*/  BRA `(.L_x_247) ;  /* 0xffffff9800dc7947 */ /* 0x000fea000383ffff */
.L_x_75:
[----:B------:R-:W-:-:S07]  /*a5e0*/  MOV R0, UR4 ;  /* 0x0000000400007c02 */ /* 0x000fce0008000f00 */
.L_x_248:
[----:B-1----:R1:W2:Y:S02]  /*a5f0*/  SYNCS.PHASECHK.TRANS64.TRYWAIT P0, [R0+URZ], R3 ;  /* 0x00000003000075a7 */ /* 0x0022a400080011ff */
[----:B--2---:R-:W-:Y:S05]  /*a600*/  @!P0 NANOSLEEP.SYNCS 0x989680 ;  /* 0x009896800000895d */ /* 0x004fea0003900000 */
[----:B------:R-:W2:Y:S02]  /*a610*/  @!P0 SYNCS.PHASECHK.TRANS64 P0, [R0+URZ], R3 ;  /* 0x00000003000085a7 */ /* 0x000ea400080010ff */
[----:B--2---:R-:W-:Y:S05]  /*a620*/  @!P0 BRA `(.L_x_248) ;  /* 0xfffffffc00f08947 */ /* 0x004fea000383ffff */
[----:B------:R-:W-:Y:S05]  /*a630*/  BRA `(.L_x_249) ;  /* 0xffffff9800e87947 */ /* 0x000fea000383ffff */
.L_x_76:
[----:B------:R-:W-:-:S07]  /*a640*/  MOV R0, UR4 ;  /* 0x0000000400007c02 */ /* 0x000fce0008000f00 */
.L_x_250:
[----:B-1----:R1:W2:Y:S02]  /*a650*/  SYNCS.PHASECHK.TRANS64.TRYWAIT P0, [R0+URZ], R3 ;  /* 0x00000003000075a7 */ /* 0x0022a400080011ff */
[----:B--2---:R-:W-:Y:S05]  /*a660*/  @!P0 NANOSLEEP.SYNCS 0x989680 ;  /* 0x009896800000895d */ /* 0x004fea0003900000 */
[----:B------:R-:W2:Y:S02]  /*a670*/  @!P0 SYNCS.PHASECHK.TRANS64 P0, [R0+URZ], R3 ;  /* 0x00000003000085a7 */ /* 0x000ea400080010ff */
[----:B--2---:R-:W-:Y:S05]  /*a680*/  @!P0 BRA `(.L_x_250) ;  /* 0xfffffffc00f08947 */ /* 0x004fea000383ffff */
[----:B------:R-:W-:Y:S05]  /*a690*/  BRA `(.L_x_251) ;  /* 0xffffff9800f47947 */ /* 0x000fea000383ffff */
.L_x_77:
[----:B------:R-:W-:-:S07]  /*a6a0*/  MOV R0, UR4 ;  /* 0x0000000400007c02 */ /* 0x000fce0008000f00 */
.L_x_252:
[----:B-1----:R1:W2:Y:S02]  /*a6b0*/  SYNCS.PHASECHK.TRANS64.TRYWAIT P0, [R0+URZ], R3 ;  /* 0x00000003000075a7 */ /* 0x0022a400080011ff */
[----:B--2---:R-:W-:Y:S05]  /*a6c0*/  @!P0 NANOSLEEP.SYNCS 0x989680 ;  /* 0x009896800000895d */ /* 0x004fea0003900000 */
[----:B------:R-:W2:Y:S02]  /*a6d0*/  @!P0 SYNCS.PHASECHK.TRANS64 P0, [R0+URZ], R3 ;  /* 0x00000003000085a7 */ /* 0x000ea400080010ff */
[----:B--2---:R-:W-:Y:S05]  /*a6e0*/  @!P0 BRA `(.L_x_252) ;  /* 0xfffffffc00f08947 */ /* 0x004fea000383ffff */
[----:B------:R-:W-:Y:S05]  /*a6f0*/  BRA `(.L_x_253) ;  /* 0xffffff9c00007947 */ /* 0x000fea000383ffff */
.L_x_78:
[----:B------:R-:W-:-:S07]  /*a700*/  MOV R0, UR4 ;  /* 0x0000000400007c02 */ /* 0x000fce0008000f00 */
.L_x_254:
[----:B-1----:R1:W2:Y:S02]  /*a710*/  SYNCS.PHASECHK.TRANS64.TRYWAIT P0, [R0+URZ], R3 ;  /* 0x00000003000075a7 */ /* 0x0022a400080011ff */
[----:B--2---:R-:W-:Y:S05]  /*a720*/  @!P0 NANOSLEEP.SYNCS 0x989680 ;  /* 0x009896800000895d */ /* 0x004fea0003900000 */
[----:B------:R-:W2:Y:S02]  /*a730*/  @!P0 SYNCS.PHASECHK.TRANS64 P0, [R0+URZ], R3 ;  /* 0x00000003000085a7 */ /* 0x000ea400080010ff */
[----:B--2---:R-:W-:Y:S05]  /*a740*/  @!P0 BRA `(.L_x_254) ;  /* 0xfffffffc00f08947 */ /* 0x004fea000383ffff */
[----:B------:R-:W-:Y:S05]  /*a750*/  BRA `(.L_x_255) ;  /* 0xffffff9c000c7947 */ /* 0x000fea000383ffff */
.L_x_79:
[----:B------:R-:W-:-:S07]  /*a760*/  MOV R0, UR4 ;  /* 0x0000000400007c02 */ /* 0x000fce0008000f00 */
.L_x_256:
[----:B-1----:R1:W2:Y:S02]  /*a770*/  SYNCS.PHASECHK.TRANS64.TRYWAIT P0, [R0+URZ], R3 ;  /* 0x00000003000075a7 */ /* 0x0022a400080011ff */
[----:B--2---:R-:W-:Y:S05]  /*a780*/  @!P0 NANOSLEEP.SYNCS 0x989680 ;  /* 0x009896800000895d */ /* 0x004fea0003900000 */
[----:B------:R-:W2:Y:S02]  /*a790*/  @!P0 SYNCS.PHASECHK.TRANS64 P0, [R0+URZ], R3 ;  /* 0x00000003000085a7 */ /* 0x000ea400080010ff */
[----:B--2---:R-:W-:Y:S05]  /*a7a0*/  @!P0 BRA `(.L_x_256) ;  /* 0xfffffffc00f08947 */ /* 0x004fea000383ffff */
[----:B------:R-:W-:Y:S05]  /*a7b0*/  BRA `(.L_x_257) ;  /* 0xffffff9c00187947 */ /* 0x000fea000383ffff */
.L_x_80:
[----:B------:R-:W-:-:S07]  /*a7c0*/  MOV R0, UR4 ;  /* 0x0000000400007c02 */ /* 0x000fce0008000f00 */
.L_x_258:
[----:B-1----:R1:W2:Y:S02]  /*a7d0*/  SYNCS.PHASECHK.TRANS64.TRYWAIT P0, [R0+URZ], R3 ;  /* 0x00000003000075a7 */ /* 0x0022a400080011ff */
[----:B--2---:R-:W-:Y:S05]  /*a7e0*/  @!P0 NANOSLEEP.SYNCS 0x989680 ;  /* 0x009896800000895d */ /* 0x004fea0003900000 */
[----:B------:R-:W2:Y:S02]  /*a7f0*/  @!P0 SYNCS.PHASECHK.TRANS64 P0, [R0+URZ], R3 ;  /* 0x00000003000085a7 */ /* 0x000ea400080010ff */
[----:B--2---:R-:W-:Y:S05]  /*a800*/  @!P0 BRA `(.L_x_258) ;  /* 0xfffffffc00f08947 */ /* 0x004fea000383ffff */
[----:B------:R-:W-:Y:S05]  /*a810*/  BRA `(.L_x_259) ;  /* 0xffffff9c00247947 */ /* 0x000fea000383ffff */
.L_x_81:
[----:B------:R-:W-:-:S07]  /*a820*/  MOV R0, UR4 ;  /* 0x0000000400007c02 */ /* 0x000fce0008000f00 */
.L_x_260:
[----:B-1----:R1:W2:Y:S02]  /*a830*/  SYNCS.PHASECHK.TRANS64.TRYWAIT P0, [R0+URZ], R3 ;  /* 0x00000003000075a7 */ /* 0x0022a400080011ff */
[----:B--2---:R-:W-:Y:S05]  /*a840*/  @!P0 NANOSLEEP.SYNCS 0x989680 ;  /* 0x009896800000895d */ /* 0x004fea0003900000 */
[----:B------:R-:W2:Y:S02]  /*a850*/  @!P0 SYNCS.PHASECHK.TRANS64 P0, [R0+URZ], R3 ;  /* 0x00000003000085a7 */ /* 0x000ea400080010ff */
[----:B--2---:R-:W-:Y:S05]  /*a860*/  @!P0 BRA `(.L_x_260) ;  /* 0xfffffffc00f08947 */ /* 0x004fea000383ffff */
[----:B------:R-:W-:Y:S05]  /*a870*/  BRA `(.L_x_261) ;  /* 0xffffff9c00307947 */ /* 0x000fea000383ffff */
.L_x_82:
[----:B------:R-:W-:-:S07]  /*a880*/  MOV R0, UR4 ;  /* 0x0000000400007c02 */ /* 0x000fce0008000f00 */
.L_x_262:
[----:B-1----:R1:W2:Y:S02]  /*a890*/  SYNCS.PHASECHK.TRANS64.TRYWAIT P0, [R0+URZ], R3 ;  /* 0x00000003000075a7 */ /* 0x0022a400080011ff */
[----:B--2---:R-:W-:Y:S05]  /*a8a0*/  @!P0 NANOSLEEP.SYNCS 0x989680 ;  /* 0x009896800000895d */ /* 0x004fea0003900000 */
[----:B------:R-:W2:Y:S02]  /*a8b0*/  @!P0 SYNCS.PHASECHK.TRANS64 P0, [R0+URZ], R3 ;  /* 0x00000003000085a7 */ /* 0x000ea400080010ff */
[----:B--2---:R-:W-:Y:S05]  /*a8c0*/  @!P0 BRA `(.L_x_262) ;  /* 0xfffffffc00f08947 */ /* 0x004fea000383ffff */
[----:B------:R-:W-:Y:S05]  /*a8d0*/  BRA `(.L_x_263) ;  /* 0xffffff9c003c7947 */ /* 0x000fea000383ffff */
.L_x_83:
[----:B------:R-:W-:-:S07]  /*a8e0*/  MOV R0, UR4 ;  /* 0x0000000400007c02 */ /* 0x000fce0008000f00 */
.L_x_264:
[----:B-1----:R1:W2:Y:S02]  /*a8f0*/  SYNCS.PHASECHK.TRANS64.TRYWAIT P0, [R0+URZ], R3 ;  /* 0x00000003000075a7 */ /* 0x0022a400080011ff */
[----:B--2---:R-:W-:Y:S05]  /*a900*/  @!P0 NANOSLEEP.SYNCS 0x989680 ;  /* 0x009896800000895d */ /* 0x004fea0003900000 */
[----:B------:R-:W2:Y:S02]  /*a910*/  @!P0 SYNCS.PHASECHK.TRANS64 P0, [R0+URZ], R3 ;  /* 0x00000003000085a7 */ /* 0x000ea400080010ff */
[----:B--2---:R-:W-:Y:S05]  /*a920*/  @!P0 BRA `(.L_x_264) ;  /* 0xfffffffc00f08947 */ /* 0x004fea000383ffff */
[----:B------:R-:W-:Y:S05]  /*a930*/  BRA `(.L_x_265) ;  /* 0xffffff9c00487947 */ /* 0x000fea000383ffff */
.L_x_84:
[----:B------:R-:W-:-:S07]  /*a940*/  MOV R0, UR4 ;  /* 0x0000000400007c02 */ /* 0x000fce0008000f00 */
.L_x_266:
[----:B-1----:R1:W2:Y:S02]  /*a950*/  SYNCS.PHASECHK.TRANS64.TRYWAIT P0, [R0+URZ], R3 ;  /* 0x00000003000075a7 */ /* 0x0022a400080011ff */
[----:B--2---:R-:W-:Y:S05]  /*a960*/  @!P0 NANOSLEEP.SYNCS 0x989680 ;  /* 0x009896800000895d */ /* 0x004fea0003900000 */
[----:B------:R-:W2:Y:S02]  /*a970*/  @!P0 SYNCS.PHASECHK.TRANS64 P0, [R0+URZ], R3 ;  /* 0x00000003000085a7 */ /* 0x000ea400080010ff */
[----:B--2---:R-:W-:Y:S05]  /*a980*/  @!P0 BRA `(.L_x_266) ;  /* 0xfffffffc00f08947 */ /* 0x004fea000383ffff */
[----:B------:R-:W-:Y:S05]  /*a990*/  BRA `(.L_x_267) ;  /* 0xffffff9c00547947 */ /* 0x000fea000383ffff */
.L_x_85:
[----:B------:R-:W-:-:S07]  /*a9a0*/  MOV R0, UR4 ;  /* 0x0000000400007c02 */ /* 0x000fce0008000f00 */
.L_x_268:
[----:B-1----:R1:W2:Y:S02]  /*a9b0*/  SYNCS.PHASECHK.TRANS64.TRYWAIT P0, [R0+URZ], R3 ;  /* 0x00000003000075a7 */ /* 0x0022a400080011ff */
[----:B--2---:R-:W-:Y:S05]  /*a9c0*/  @!P0 NANOSLEEP.SYNCS 0x989680 ;  /* 0x009896800000895d */ /* 0x004fea0003900000 */
[----:B------:R-:W2:Y:S02]  /*a9d0*/  @!P0 SYNCS.PHASECHK.TRANS64 P0, [R0+URZ], R3 ;  /* 0x00000003000085a7 */ /* 0x000ea400080010ff */
[----:B--2---:R-:W-:Y:S05]  /*a9e0*/  @!P0 BRA `(.L_x_268) ;  /* 0xfffffffc00f08947 */ /* 0x004fea000383ffff */
[----:B------:R-:W-:Y:S05]  /*a9f0*/  BRA `(.L_x_269) ;  /* 0xffffff9c00607947 */ /* 0x000fea000383ffff */
.L_x_86:
[----:B------:R-:W-:-:S07]  /*aa00*/  MOV R0, UR4 ;  /* 0x0000000400007c02 */ /* 0x000fce0008000f00 */
.L_x_270:
[----:B-1----:R1:W2:Y:S02]  /*aa10*/  SYNCS.PHASECHK.TRANS64.TRYWAIT P0, [R0+URZ], R3 ;  /* 0x00000003000075a7 */ /* 0x0022a400080011ff */
[----:B--2---:R-:W-:Y:S05]  /*aa20*/  @!P0 NANOSLEEP.SYNCS 0x989680 ;  /* 0x009896800000895d */ /* 0x004fea0003900000 */
[----:B------:R-:W2:Y:S02]  /*aa30*/  @!P0 SYNCS.PHASECHK.TRANS64 P0, [R0+URZ], R3 ;  /* 0x00000003000085a7 */ /* 0x000ea400080010ff */
[----:B--2---:R-:W-:Y:S05]  /*aa40*/  @!P0 BRA `(.L_x_270) ;  /* 0xfffffffc00f08947 */ /* 0x004fea000383ffff */
[----:B------:R-:W-:Y:S05]  /*aa50*/  BRA `(.L_x_271) ;  /* 0xffffff9c006c7947 */ /* 0x000fea000383ffff */
.L_x_87:
[----:B------:R-:W-:-:S07]  /*aa60*/  MOV R0, UR4 ;  /* 0x0000000400007c02 */ /* 0x000fce0008000f00 */
.L_x_272:
[----:B-1----:R1:W2:Y:S02]  /*aa70*/  SYNCS.PHASECHK.TRANS64.TRYWAIT P0, [R0+URZ], R3 ;  /* 0x00000003000075a7 */ /* 0x0022a400080011ff */
[----:B--2---:R-:W-:Y:S05]  /*aa80*/  @!P0 NANOSLEEP.SYNCS 0x989680 ;  /* 0x009896800000895d */ /* 0x004fea0003900000 */
[----:B------:R-:W2:Y:S02]  /*aa90*/  @!P0 SYNCS.PHASECHK.TRANS64 P0, [R0+URZ], R3 ;  /* 0x00000003000085a7 */ /* 0x000ea400080010ff */
[----:B--2---:R-:W-:Y:S05]  /*aaa0*/  @!P0 BRA `(.L_x_272) ;  /* 0xfffffffc00f08947 */ /* 0x004fea000383ffff */
[----:B------:R-:W-:Y:S05]  /*aab0*/  BRA `(.L_x_273) ;  /* 0xffffff9c00787947 */ /* 0x000fea000383ffff */
.L_x_88:
[----:B------:R-:W-:-:S07]  /*aac0*/  MOV R0, UR4 ;  /* 0x0000000400007c02 */ /* 0x000fce0008000f00 */
.L_x_274:
[----:B-1----:R1:W2:Y:S02]  /*aad0*/  SYNCS.PHASECHK.TRANS64.TRYWAIT P0, [R0+URZ], R3 ;  /* 0x00000003000075a7 */ /* 0x0022a400080011ff */
[----:B--2---:R-:W-:Y:S05]  /*aae0*/  @!P0 NANOSLEEP.SYNCS 0x989680 ;  /* 0x009896800000895d */ /* 0x004fea0003900000 */
[----:B------:R-:W2:Y:S02]  /*aaf0*/  @!P0 SYNCS.PHASECHK.TRANS64 P0, [R0+URZ], R3 ;  /* 0x00000003000085a7 */ /* 0x000ea400080010ff */
[----:B--2---:R-:W-:Y:S05]  /*ab00*/  @!P0 BRA `(.L_x_274) ;  /* 0xfffffffc00f08947 */ /* 0x004fea000383ffff */
[----:B------:R-:W-:Y:S05]  /*ab10*/  BRA `(.L_x_275) ;  /* 0xffffff9c00847947 */ /* 0x000fea000383ffff */
.L_x_89:
[----:B------:R-:W-:-:S07]  /*ab20*/  MOV R0, UR4 ;  /* 0x0000000400007c02 */ /* 0x000fce0008000f00 */
.L_x_276:
[----:B-1----:R1:W2:Y:S02]  /*ab30*/  SYNCS.PHASECHK.TRANS64.TRYWAIT P0, [R0+URZ], R3 ;  /* 0x00000003000075a7 */ /* 0x0022a400080011ff */
[----:B--2---:R-:W-:Y:S05]  /*ab40*/  @!P0 NANOSLEEP.SYNCS 0x989680 ;  /* 0x009896800000895d */ /* 0x004fea0003900000 */
[----:B------:R-:W2:Y:S02]  /*ab50*/  @!P0 SYNCS.PHASECHK.TRANS64 P0, [R0+URZ], R3 ;  /* 0x00000003000085a7 */ /* 0x000ea400080010ff */
[----:B--2---:R-:W-:Y:S05]  /*ab60*/  @!P0 BRA `(.L_x_276) ;  /* 0xfffffffc00f08947 */ /* 0x004fea000383ffff */
[----:B------:R-:W-:Y:S05]  /*ab70*/  BRA `(.L_x_277) ;  /* 0xffffff9c00907947 */ /* 0x000fea000383ffff */
.L_x_90:
[----:B------:R-:W-:-:S07]  /*ab80*/  MOV R0, UR4 ;  /* 0x0000000400007c02 */ /* 0x000fce0008000f00 */
.L_x_278:
[----:B-1----:R1:W2:Y:S02]  /*ab90*/  SYNCS.PHASECHK.TRANS64.TRYWAIT P0, [R0+URZ], R3 ;  /* 0x00000003000075a7 */ /* 0x0022a400080011ff */
[----:B--2---:R-:W-:Y:S05]  /*aba0*/  @!P0 NANOSLEEP.SYNCS 0x989680 ;  /* 0x009896800000895d */ /* 0x004fea0003900000 */
[----:B------:R-:W2:Y:S02]  /*abb0*/  @!P0 SYNCS.PHASECHK.TRANS64 P0, [R0+URZ], R3 ;  /* 0x00000003000085a7 */ /* 0x000ea400080010ff */
[----:B--2---:R-:W-:Y:S05]  /*abc0*/  @!P0 BRA `(.L_x_278) ;  /* 0xfffffffc00f08947 */ /* 0x004fea000383ffff */
[----:B------:R-:W-:Y:S05]  /*abd0*/  BRA `(.L_x_279) ;  /* 0xffffff9c009c7947 */ /* 0x000fea000383ffff */
.L_x_91:
[----:B------:R-:W-:-:S07]  /*abe0*/  MOV R0, UR4 ;  /* 0x0000000400007c02 */ /* 0x000fce0008000f00 */
.L_x_280:
[----:B-1----:R1:W2:Y:S02]  /*abf0*/  SYNCS.PHASECHK.TRANS64.TRYWAIT P0, [R0+URZ], R3 ;  /* 0x00000003000075a7 */ /* 0x0022a400080011ff */
[----:B--2---:R-:W-:Y:S05]  /*ac00*/  @!P0 NANOSLEEP.SYNCS 0x989680 ;  /* 0x009896800000895d */ /* 0x004fea0003900000 */
[----:B------:R-:W2:Y:S02]  /*ac10*/  @!P0 SYNCS.PHASECHK.TRANS64 P0, [R0+URZ], R3 ;  /* 0x00000003000085a7 */ /* 0x000ea400080010ff */
[----:B--2---:R-:W-:Y:S05]  /*ac20*/  @!P0 BRA `(.L_x_280) ;  /* 0xfffffffc00f08947 */ /* 0x004fea000383ffff */
[----:B------:R-:W-:Y:S05]  /*ac30*/  BRA `(.L_x_281) ;  /* 0xffffff9c00a87947 */ /* 0x000fea000383ffff */
.L_x_92:
[----:B------:R-:W-:-:S07]  /*ac40*/  MOV R0, UR4 ;  /* 0x0000000400007c02 */ /* 0x000fce0008000f00 */
.L_x_282:
[----:B-1----:R1:W2:Y:S02]  /*ac50*/  SYNCS.PHASECHK.TRANS64.TRYWAIT P0, [R0+URZ], R3 ;  /* 0x00000003000075a7 */ /* 0x0022a400080011ff */
[----:B--2---:R-:W-:Y:S05]  /*ac60*/  @!P0 NANOSLEEP.SYNCS 0x989680 ;  /* 0x009896800000895d */ /* 0x004fea0003900000 */
[----:B------:R-:W2:Y:S02]  /*ac70*/  @!P0 SYNCS.PHASECHK.TRANS64 P0, [R0+URZ], R3 ;  /* 0x00000003000085a7 */ /* 0x000ea400080010ff */
[----:B--2---:R-:W-:Y:S05]  /*ac80*/  @!P0 BRA `(.L_x_282) ;  /* 0xfffffffc00f08947 */ /* 0x004fea000383ffff */
[----:B------:R-:W-:Y:S05]  /*ac90*/  BRA `(.L_x_283) ;  /* 0xffffff9c00b47947 */ /* 0x000fea000383ffff */
.L_x_93:
[----:B------:R-:W-:-:S07]  /*aca0*/  MOV R0, UR4 ;  /* 0x0000000400007c02 */ /* 0x000fce0008000f00 */
.L_x_284:
[----:B-1----:R1:W2:Y:S02]  /*acb0*/  SYNCS.PHASECHK.TRANS64.TRYWAIT P0, [R0+URZ], R3 ;  /* 0x00000003000075a7 */ /* 0x0022a400080011ff */
[----:B--2---:R-:W-:Y:S05]  /*acc0*/  @!P0 NANOSLEEP.SYNCS 0x989680 ;  /* 0x009896800000895d */ /* 0x004fea0003900000 */
[----:B------:R-:W2:Y:S02]  /*acd0*/  @!P0 SYNCS.PHASECHK.TRANS64 P0, [R0+URZ], R3 ;  /* 0x00000003000085a7 */ /* 0x000ea400080010ff */
[----:B--2---:R-:W-:Y:S05]  /*ace0*/  @!P0 BRA `(.L_x_284) ;  /* 0xfffffffc00f08947 */ /* 0x004fea000383ffff */
[----:B------:R-:W-:Y:S05]  /*acf0*/  BRA `(.L_x_285) ;  /* 0xffffff9c00c07947 */ /* 0x000fea000383ffff */
.L_x_94:
[----:B------:R-:W-:-:S07]  /*ad00*/  MOV R0, UR4 ;  /* 0x0000000400007c02 */ /* 0x000fce0008000f00 */
.L_x_286:
[----:B-1----:R1:W2:Y:S02]  /*ad10*/  SYNCS.PHASECHK.TRANS64.TRYWAIT P0, [R0+URZ], R3 ;  /* 0x00000003000075a7 */ /* 0x0022a400080011ff */
[----:B--2---:R-:W-:Y:S05]  /*ad20*/  @!P0 NANOSLEEP.SYNCS 0x989680 ;  /* 0x009896800000895d */ /* 0x004fea0003900000 */
[----:B------:R-:W2:Y:S02]  /*ad30*/  @!P0 SYNCS.PHASECHK.TRANS64 P0, [R0+URZ], R3 ;  /* 0x00000003000085a7 */ /* 0x000ea400080010ff */
[----:B--2---:R-:W-:Y:S05]  /*ad40*/  @!P0 BRA `(.L_x_286) ;  /* 0xfffffffc00f08947 */ /* 0x004fea000383ffff */
[----:B------:R-:W-:Y:S05]  /*ad50*/  BRA `(.L_x_287) ;  /* 0xffffff9c00cc7947 */ /* 0x000fea000383ffff */
.L_x_95:
[----:B------:R-:W-:-:S07]  /*ad60*/  MOV R0, UR4 ;  /* 0x0000000400007c02 */ /* 0x000fce0008000f00 */
.L_x_288:
[----:B-1----:R1:W2:Y:S02]  /*ad70*/  SYNCS.PHASECHK.TRANS64.TRYWAIT P0, [R0+URZ], R3 ;  /* 0x00000003000075a7 */ /* 0x0022a400080011ff */
[----:B--2---:R-:W-:Y:S05]  /*ad80*/  @!P0 NANOSLEEP.SYNCS 0x989680 ;  /* 0x009896800000895d */ /* 0x004fea0003900000 */
[----:B------:R-:W2:Y:S02]  /*ad90*/  @!P0 SYNCS.PHASECHK.TRANS64 P0, [R0+URZ], R3 ;  /* 0x00000003000085a7 */ /* 0x000ea400080010ff */
[----:B--2---:R-:W-:Y:S05]  /*ada0*/  @!P0 BRA `(.L_x_288) ;  /* 0xfffffffc00f08947 */ /* 0x004fea000383ffff */
[----:B------:R-:W-:Y:S05]  /*adb0*/  BRA `(.L_x_289) ;  /* 0xffffff9c00d87947 */ /* 0x000fea000383ffff */
.L_x_96:
[----:B------:R-:W-:-:S07]  /*adc0*/  MOV R0, UR4 ;  /* 0x0000000400007c02 */ /* 0x000fce0008000f00 */
.L_x_290:
[----:B-1----:R1:W2:Y:S02]  /*add0*/  SYNCS.PHASECHK.TRANS64.TRYWAIT P0, [R0+URZ], R3 ;  /* 0x00000003000075a7 */ /* 0x0022a400080011ff */
[----:B--2---:R-:W-:Y:S05]  /*ade0*/  @!P0 NANOSLEEP.SYNCS 0x989680 ;  /* 0x009896800000895d */ /* 0x004fea0003900000 */
[----:B------:R-:W2:Y:S02]  /*adf0*/  @!P0 SYNCS.PHASECHK.TRANS64 P0, [R0+URZ], R3 ;  /* 0x00000003000085a7 */ /* 0x000ea400080010ff */
[----:B--2---:R-:W-:Y:S05]  /*ae00*/  @!P0 BRA `(.L_x_290) ;  /* 0xfffffffc00f08947 */ /* 0x004fea000383ffff */
[----:B------:R-:W-:Y:S05]  /*ae10*/  BRA `(.L_x_291) ;  /* 0xffffff9c00e47947 */ /* 0x000fea000383ffff */
.L_x_97:
[----:B------:R-:W-:-:S07]  /*ae20*/  MOV R0, UR4 ;  /* 0x0000000400007c02 */ /* 0x000fce0008000f00 */
.L_x_292:
[----:B-1----:R1:W2:Y:S02]  /*ae30*/  SYNCS.PHASECHK.TRANS64.TRYWAIT P0, [R0+URZ], R3 ;  /* 0x00000003000075a7 */ /* 0x0022a400080011ff */
[----:B--2---:R-:W-:Y:S05]  /*ae40*/  @!P0 NANOSLEEP.SYNCS 0x989680 ;  /* 0x009896800000895d */ /* 0x004fea0003900000 */
[----:B------:R-:W2:Y:S02]  /*ae50*/  @!P0 SYNCS.PHASECHK.TRANS64 P0, [R0+URZ], R3 ;  /* 0x00000003000085a7 */ /* 0x000ea400080010ff */
[----:B--2---:R-:W-:Y:S05]  /*ae60*/  @!P0 BRA `(.L_x_292) ;  /* 0xfffffffc00f08947 */ /* 0x004fea000383ffff */
[----:B------:R-:W-:Y:S05]  /*ae70*/  BRA `(.L_x_293) ;  /* 0xffffff9c00f07947 */ /* 0x000fea000383ffff */
.L_x_98:
[----:B------:R-:W-:-:S07]  /*ae80*/  MOV R0, UR4 ;  /* 0x0000000400007c02 */ /* 0x000fce0008000f00 */
.L_x_294:
[----:B-1----:R1:W2:Y:S02]  /*ae90*/  SYNCS.PHASECHK.TRANS64.TRYWAIT P0, [R0+URZ], R3 ;  /* 0x00000003000075a7 */ /* 0x0022a400080011ff */
[----:B--2---:R-:W-:Y:S05]  /*aea0*/  @!P0 NANOSLEEP.SYNCS 0x989680 ;  /* 0x009896800000895d */ /* 0x004fea0003900000 */
[----:B------:R-:W2:Y:S02]  /*aeb0*/  @!P0 SYNCS.PHASECHK.TRANS64 P0, [R0+URZ], R3 ;  /* 0x00000003000085a7 */ /* 0x000ea400080010ff */
[----:B--2---:R-:W-:Y:S05]  /*aec0*/  @!P0 BRA `(.L_x_294) ;  /* 0xfffffffc00f08947 */ /* 0x004fea000383ffff */
[----:B------:R-:W-:Y:S05]  /*aed0*/  BRA `(.L_x_295) ;  /* 0xffffff9c00fc7947 */ /* 0x000fea000383ffff */
.L_x_99:
[----:B------:R-:W-:-:S07]  /*aee0*/  MOV R0, UR4 ;  /* 0x0000000400007c02 */ /* 0x000fce0008000f00 */
.L_x_296:
[----:B-1----:R1:W2:Y:S02]  /*aef0*/  SYNCS.PHASECHK.TRANS64.TRYWAIT P0, [R0+URZ], R3 ;  /* 0x00000003000075a7 */ /* 0x0022a400080011ff */
[----:B--2---:R-:W-:Y:S05]  /*af00*/  @!P0 NANOSLEEP.SYNCS 0x989680 ;  /* 0x009896800000895d */ /* 0x004fea0003900000 */
[----:B------:R-:W2:Y:S02]  /*af10*/  @!P0 SYNCS.PHASECHK.TRANS64 P0, [R0+URZ], R3 ;  /* 0x00000003000085a7 */ /* 0x000ea400080010ff */
[----:B--2---:R-:W-:Y:S05]  /*af20*/  @!P0 BRA `(.L_x_296) ;  /* 0xfffffffc00f08947 */ /* 0x004fea000383ffff */
[----:B------:R-:W-:Y:S05]  /*af30*/  BRA `(.L_x_297) ;  /* 0xffffffa000087947 */ /* 0x000fea000383ffff */
.L_x_100:
[----:B------:R-:W-:-:S07]  /*af40*/  MOV R0, UR4 ;  /* 0x0000000400007c02 */ /* 0x000fce0008000f00 */
.L_x_298:
[----:B-1----:R1:W2:Y:S02]  /*af50*/  SYNCS.PHASECHK.TRANS64.TRYWAIT P0, [R0+URZ], R3 ;  /* 0x00000003000075a7 */ /* 0x0022a400080011ff */
[----:B--2---:R-:W-:Y:S05]  /*af60*/  @!P0 NANOSLEEP.SYNCS 0x989680 ;  /* 0x009896800000895d */ /* 0x004fea0003900000 */
[----:B------:R-:W2:Y:S02]  /*af70*/  @!P0 SYNCS.PHASECHK.TRANS64 P0, [R0+URZ], R3 ;  /* 0x00000003000085a7 */ /* 0x000ea400080010ff */
[----:B--2---:R-:W-:Y:S05]  /*af80*/  @!P0 BRA `(.L_x_298) ;  /* 0xfffffffc00f08947 */ /* 0x004fea000383ffff */
[----:B------:R-:W-:Y:S05]  /*af90*/  BRA `(.L_x_299) ;  /* 0xffffffa000147947 */ /* 0x000fea000383ffff */
.L_x_101:
[----:B------:R-:W-:-:S07]  /*afa0*/  MOV R0, UR4 ;  /* 0x0000000400007c02 */ /* 0x000fce0008000f00 */
.L_x_300:
[----:B-1----:R1:W2:Y:S02]  /*afb0*/  SYNCS.PHASECHK.TRANS64.TRYWAIT P0, [R0+URZ], R3 ;  /* 0x00000003000075a7 */ /* 0x0022a400080011ff */
[----:B--2---:R-:W-:Y:S05]  /*afc0*/  @!P0 NANOSLEEP.SYNCS 0x989680 ;  /* 0x009896800000895d */ /* 0x004fea0003900000 */
[----:B------:R-:W2:Y:S02]  /*afd0*/  @!P0 SYNCS.PHASECHK.TRANS64 P0, [R0+URZ], R3 ;  /* 0x00000003000085a7 */ /* 0x000ea400080010ff */
[----:B--2---:R-:W-:Y:S05]  /*afe0*/  @!P0 BRA `(.L_x_300) ;  /* 0xfffffffc00f08947 */ /* 0x004fea000383ffff */
[----:B------:R-:W-:Y:S05]  /*aff0*/  BRA `(.L_x_301) ;  /* 0xffffffa000207947 */ /* 0x000fea000383ffff */
.L_x_102:
[----:B------:R-:W-:-:S07]  /*b000*/  MOV R0, UR4 ;  /* 0x0000000400007c02 */ /* 0x000fce0008000f00 */
.L_x_302:
[----:B-1----:R1:W2:Y:S02]  /*b010*/  SYNCS.PHASECHK.TRANS64.TRYWAIT P0, [R0+URZ], R3 ;  /* 0x00000003000075a7 */ /* 0x0022a400080011ff */
[----:B--2---:R-:W-:Y:S05]  /*b020*/  @!P0 NANOSLEEP.SYNCS 0x989680 ;  /* 0x009896800000895d */ /* 0x004fea0003900000 */
[----:B------:R-:W2:Y:S02]  /*b030*/  @!P0 SYNCS.PHASECHK.TRANS64 P0, [R0+URZ], R3 ;  /* 0x00000003000085a7 */ /* 0x000ea400080010ff */
[----:B--2---:R-:W-:Y:S05]  /*b040*/  @!P0 BRA `(.L_x_302) ;  /* 0xfffffffc00f08947 */ /* 0x004fea000383ffff */
[----:B------:R-:W-:Y:S05]  /*b050*/  BRA `(.L_x_303) ;  /* 0xffffffa0002c7947 */ /* 0x000fea000383ffff */
.L_x_103:
[----:B------:R-:W-:-:S07]  /*b060*/  MOV R0, UR4 ;  /* 0x0000000400007c02 */ /* 0x000fce0008000f00 */
.L_x_304:
[----:B-1----:R1:W2:Y:S02]  /*b070*/  SYNCS.PHASECHK.TRANS64.TRYWAIT P0, [R0+URZ], R3 ;  /* 0x00000003000075a7 */ /* 0x0022a400080011ff */
[----:B--2---:R-:W-:Y:S05]  /*b080*/  @!P0 NANOSLEEP.SYNCS 0x989680 ;  /* 0x009896800000895d */ /* 0x004fea0003900000 */
[----:B------:R-:W2:Y:S02]  /*b090*/  @!P0 SYNCS.PHASECHK.TRANS64 P0, [R0+URZ], R3 ;  /* 0x00000003000085a7 */ /* 0x000ea400080010ff */
[----:B--2---:R-:W-:Y:S05]  /*b0a0*/  @!P0 BRA `(.L_x_304) ;  /* 0xfffffffc00f08947 */ /* 0x004fea000383ffff */
[----:B------:R-:W-:Y:S05]  /*b0b0*/  BRA `(.L_x_305) ;  /* 0xffffffa000387947 */ /* 0x000fea000383ffff */
.L_x_104:
[----:B------:R-:W-:-:S07]  /*b0c0*/  MOV R0, UR4 ;  /* 0x0000000400007c02 */ /* 0x000fce0008000f00 */
.L_x_306:
[----:B-1----:R1:W2:Y:S02]  /*b0d0*/  SYNCS.PHASECHK.TRANS64.TRYWAIT P0, [R0+URZ], R3 ;  /* 0x00000003000075a7 */ /* 0x0022a400080011ff */
[----:B--2---:R-:W-:Y:S05]  /*b0e0*/  @!P0 NANOSLEEP.SYNCS 0x989680 ;  /* 0x009896800000895d */ /* 0x004fea0003900000 */
[----:B------:R-:W2:Y:S02]  /*b0f0*/  @!P0 SYNCS.PHASECHK.TRANS64 P0, [R0+URZ], R3 ;  /* 0x00000003000085a7 */ /* 0x000ea400080010ff */
[----:B--2---:R-:W-:Y:S05]  /*b100*/  @!P0 BRA `(.L_x_306) ;  /* 0xfffffffc00f08947 */ /* 0x004fea000383ffff */
[----:B------:R-:W-:Y:S05]  /*b110*/  BRA `(.L_x_307) ;  /* 0xffffffa000447947 */ /* 0x000fea000383ffff */
.L_x_105:
[----:B------:R-:W-:-:S07]  /*b120*/  MOV R0, UR4 ;  /* 0x0000000400007c02 */ /* 0x000fce0008000f00 */
.L_x_308:
[----:B-1----:R1:W2:Y:S02]  /*b130*/  SYNCS.PHASECHK.TRANS64.TRYWAIT P0, [R0+URZ], R3 ;  /* 0x00000003000075a7 */ /* 0x0022a400080011ff */
[----:B--2---:R-:W-:Y:S05]  /*b140*/  @!P0 NANOSLEEP.SYNCS 0x989680 ;  /* 0x009896800000895d */ /* 0x004fea0003900000 */
[----:B------:R-:W2:Y:S02]  /*b150*/  @!P0 SYNCS.PHASECHK.TRANS64 P0, [R0+URZ], R3 ;  /* 0x00000003000085a7 */ /* 0x000ea400080010ff */
[----:B--2---:R-:W-:Y:S05]  /*b160*/  @!P0 BRA `(.L_x_308) ;  /* 0xfffffffc00f08947 */ /* 0x004fea000383ffff */
[----:B------:R-:W-:Y:S05]  /*b170*/  BRA `(.L_x_309) ;  /* 0xffffffa000507947 */ /* 0x000fea000383ffff */
.L_x_106:
[----:B------:R-:W-:-:S07]  /*b180*/  MOV R0, UR4 ;  /* 0x0000000400007c02 */ /* 0x000fce0008000f00 */
.L_x_310:
[----:B-1----:R1:W2:Y:S02]  /*b190*/  SYNCS.PHASECHK.TRANS64.TRYWAIT P0, [R0+URZ], R3 ;  /* 0x00000003000075a7 */ /* 0x0022a400080011ff */
[----:B--2---:R-:W-:Y:S05]  /*b1a0*/  @!P0 NANOSLEEP.SYNCS 0x989680 ;  /* 0x009896800000895d */ /* 0x004fea0003900000 */
[----:B------:R-:W2:Y:S02]  /*b1b0*/  @!P0 SYNCS.PHASECHK.TRANS64 P0, [R0+URZ], R3 ;  /* 0x00000003000085a7 */ /* 0x000ea400080010ff */
[----:B--2---:R-:W-:Y:S05]  /*b1c0*/  @!P0 BRA `(.L_x_310) ;  /* 0xfffffffc00f08947 */ /* 0x004fea000383ffff */
[----:B------:R-:W-:Y:S05]  /*b1d0*/  BRA `(.L_x_311) ;  /* 0xffffffa0005c7947 */ /* 0x000fea000383ffff */
.L_x_107:
[----:B------:R-:W-:-:S07]  /*b1e0*/  MOV R0, UR4 ;  /* 0x0000000400007c02 */ /* 0x000fce0008000f00 */
.L_x_312:
[----:B-1----:R1:W2:Y:S02]  /*b1f0*/  SYNCS.PHASECHK.TRANS64.TRYWAIT P0, [R0+URZ], R3 ;  /* 0x00000003000075a7 */ /* 0x0022a400080011ff */
[----:B--2---:R-:W-:Y:S05]  /*b200*/  @!P0 NANOSLEEP.SYNCS 0x989680 ;  /* 0x009896800000895d */ /* 0x004fea0003900000 */
[----:B------:R-:W2:Y:S02]  /*b210*/  @!P0 SYNCS.PHASECHK.TRANS64 P0, [R0+URZ], R3 ;  /* 0x00000003000085a7 */ /* 0x000ea400080010ff */
[----:B--2---:R-:W-:Y:S05]  /*b220*/  @!P0 BRA `(.L_x_312) ;  /* 0xfffffffc00f08947 */ /* 0x004fea000383ffff */
[----:B------:R-:W-:Y:S05]  /*b230*/  BRA `(.L_x_313) ;  /* 0xffffffa000687947 */ /* 0x000fea000383ffff */
.L_x_108:
[----:B------:R-:W-:-:S07]  /*b240*/  MOV R0, UR4 ;  /* 0x0000000400007c02 */ /* 0x000fce0008000f00 */
.L_x_314:
[----:B-1----:R1:W2:Y:S02]  /*b250*/  SYNCS.PHASECHK.TRANS64.TRYWAIT P0, [R0+URZ], R3 ;  /* 0x00000003000075a7 */ /* 0x0022a400080011ff */
[----:B--2---:R-:W-:Y:S05]  /*b260*/  @!P0 NANOSLEEP.SYNCS 0x989680 ;  /* 0x009896800000895d */ /* 0x004fea0003900000 */
[----:B------:R-:W2:Y:S02]  /*b270*/  @!P0 SYNCS.PHASECHK.TRANS64 P0, [R0+URZ], R3 ;  /* 0x00000003000085a7 */ /* 0x000ea400080010ff */
[----:B--2---:R-:W-:Y:S05]  /*b280*/  @!P0 BRA `(.L_x_314) ;  /* 0xfffffffc00f08947 */ /* 0x004fea000383ffff */
[----:B------:R-:W-:Y:S05]  /*b290*/  BRA `(.L_x_315) ;  /* 0xffffffa000747947 */ /* 0x000fea000383ffff */
.L_x_109:
[----:B------:R-:W-:-:S07]  /*b2a0*/  MOV R0, UR4 ;  /* 0x0000000400007c02 */ /* 0x000fce0008000f00 */
.L_x_316:
[----:B-1----:R1:W2:Y:S02]  /*b2b0*/  SYNCS.PHASECHK.TRANS64.TRYWAIT P0, [R0+URZ], R3 ;  /* 0x00000003000075a7 */ /* 0x0022a400080011ff */
[----:B--2---:R-:W-:Y:S05]  /*b2c0*/  @!P0 NANOSLEEP.SYNCS 0x989680 ;  /* 0x009896800000895d */ /* 0x004fea0003900000 */
[----:B------:R-:W2:Y:S02]  /*b2d0*/  @!P0 SYNCS.PHASECHK.TRANS64 P0, [R0+URZ], R3 ;  /* 0x00000003000085a7 */ /* 0x000ea400080010ff */
[----:B--2---:R-:W-:Y:S05]  /*b2e0*/  @!P0 BRA `(.L_x_316) ;  /* 0xfffffffc00f08947 */ /* 0x004fea000383ffff */
[----:B------:R-:W-:Y:S05]  /*b2f0*/  BRA `(.L_x_317) ;  /* 0xffffffa000807947 */ /* 0x000fea000383ffff */
.L_x_110:
[----:B------:R-:W-:-:S07]  /*b300*/  MOV R0, UR4 ;  /* 0x0000000400007c02 */ /* 0x000fce0008000f00 */
.L_x_318:
[----:B-1----:R1:W2:Y:S02]  /*b310*/  SYNCS.PHASECHK.TRANS64.TRYWAIT P0, [R0+URZ], R3 ;  /* 0x00000003000075a7 */ /* 0x0022a400080011ff */
[----:B--2---:R-:W-:Y:S05]  /*b320*/  @!P0 NANOSLEEP.SYNCS 0x989680 ;  /* 0x009896800000895d */ /* 0x004fea0003900000 */
[----:B------:R-:W2:Y:S02]  /*b330*/  @!P0 SYNCS.PHASECHK.TRANS64 P0, [R0+URZ], R3 ;  /* 0x00000003000085a7 */ /* 0x000ea400080010ff */
[----:B--2---:R-:W-:Y:S05]  /*b340*/  @!P0 BRA `(.L_x_318) ;  /* 0xfffffffc00f08947 */ /* 0x004fea000383ffff */
[----:B------:R-:W-:Y:S05]  /*b350*/  BRA `(.L_x_319) ;  /* 0xffffffa0008c7947 */ /* 0x000fea000383ffff */
.L_x_111:
[----:B------:R-:W-:-:S07]  /*b360*/  MOV R0, UR4 ;  /* 0x0000000400007c02 */ /* 0x000fce0008000f00 */
.L_x_320:
[----:B-1----:R1:W2:Y:S02]  /*b370*/  SYNCS.PHASECHK.TRANS64.TRYWAIT P0, [R0+URZ], R3 ;  /* 0x00000003000075a7 */ /* 0x0022a400080011ff */
[----:B--2---:R-:W-:Y:S05]  /*b380*/  @!P0 NANOSLEEP.SYNCS 0x989680 ;  /* 0x009896800000895d */ /* 0x004fea0003900000 */
[----:B------:R-:W2:Y:S02]  /*b390*/  @!P0 SYNCS.PHASECHK.TRANS64 P0, [R0+URZ], R3 ;  /* 0x00000003000085a7 */ /* 0x000ea400080010ff */
[----:B--2---:R-:W-:Y:S05]  /*b3a0*/  @!P0 BRA `(.L_x_320) ;  /* 0xfffffffc00f08947 */ /* 0x004fea000383ffff */
[----:B------:R-:W-:Y:S05]  /*b3b0*/  BRA `(.L_x_321) ;  /* 0xffffffa000987947 */ /* 0x000fea000383ffff */
.L_x_112:
[----:B------:R-:W-:-:S07]  /*b3c0*/  MOV R0, UR4 ;  /* 0x0000000400007c02 */ /* 0x000fce0008000f00 */
.L_x_322:
[----:B-1----:R1:W2:Y:S02]  /*b3d0*/  SYNCS.PHASECHK.TRANS64.TRYWAIT P0, [R0+URZ], R3 ;  /* 0x00000003000075a7 */ /* 0x0022a400080011ff */
[----:B--2---:R-:W-:Y:S05]  /*b3e0*/  @!P0 NANOSLEEP.SYNCS 0x989680 ;  /* 0x009896800000895d */ /* 0x004fea0003900000 */
[----:B------:R-:W2:Y:S02]  /*b3f0*/  @!P0 SYNCS.PHASECHK.TRANS64 P0, [R0+URZ], R3 ;  /* 0x00000003000085a7 */ /* 0x000ea400080010ff */
[----:B--2---:R-:W-:Y:S05]  /*b400*/  @!P0 BRA `(.L_x_322) ;  /* 0xfffffffc00f08947 */ /* 0x004fea000383ffff */
[----:B------:R-:W-:Y:S05]  /*b410*/  BRA `(.L_x_323) ;  /* 0xffffffa000a47947 */ /* 0x000fea000383ffff */
.L_x_113:
[----:B------:R-:W-:-:S07]  /*b420*/  MOV R0, UR4 ;  /* 0x0000000400007c02 */ /* 0x000fce0008000f00 */
.L_x_324:
[----:B-1----:R1:W2:Y:S02]  /*b430*/  SYNCS.PHASECHK.TRANS64.TRYWAIT P0, [R0+URZ], R3 ;  /* 0x00000003000075a7 */ /* 0x0022a400080011ff */
[----:B--2---:R-:W-:Y:S05]  /*b440*/  @!P0 NANOSLEEP.SYNCS 0x989680 ;  /* 0x009896800000895d */ /* 0x004fea0003900000 */
[----:B------:R-:W2:Y:S02]  /*b450*/  @!P0 SYNCS.PHASECHK.TRANS64 P0, [R0+URZ], R3 ;  /* 0x00000003000085a7 */ /* 0x000ea400080010ff */
[----:B--2---:R-:W-:Y:S05]  /*b460*/  @!P0 BRA `(.L_x_324) ;  /* 0xfffffffc00f08947 */ /* 0x004fea000383ffff */
[----:B------:R-:W-:Y:S05]  /*b470*/  BRA `(.L_x_325) ;  /* 0xffffffa000b07947 */ /* 0x000fea000383ffff */
.L_x_114:
[----:B------:R-:W-:-:S07]  /*b480*/  MOV R0, UR4 ;  /* 0x0000000400007c02 */ /* 0x000fce0008000f00 */
.L_x_326:
[----:B-1----:R1:W2:Y:S02]  /*b490*/  SYNCS.PHASECHK.TRANS64.TRYWAIT P0, [R0+URZ], R3 ;  /* 0x00000003000075a7 */ /* 0x0022a400080011ff */
[----:B--2---:R-:W-:Y:S05]  /*b4a0*/  @!P0 NANOSLEEP.SYNCS 0x989680 ;  /* 0x009896800000895d */ /* 0x004fea0003900000 */
[----:B------:R-:W2:Y:S02]  /*b4b0*/  @!P0 SYNCS.PHASECHK.TRANS64 P0, [R0+URZ], R3 ;  /* 0x00000003000085a7 */ /* 0x000ea400080010ff */
[----:B--2---:R-:W-:Y:S05]  /*b4c0*/  @!P0 BRA `(.L_x_326) ;  /* 0xfffffffc00f08947 */ /* 0x004fea000383ffff */
[----:B------:R-:W-:Y:S05]  /*b4d0*/  BRA `(.L_x_327) ;  /* 0xffffffa000bc7947 */ /* 0x000fea000383ffff */
.L_x_117:
[----:B--2---:R2:W3:Y:S02]  /*b4e0*/  SYNCS.PHASECHK.TRANS64.TRYWAIT P0, [R2+URZ+0x500], R4 ;  /* 0x00050004020075a7 */ /* 0x0044e400080011ff */
[----:B---3--:R-:W-:Y:S05]  /*b4f0*/  @!P0 NANOSLEEP.SYNCS 0x989680 ;  /* 0x009896800000895d */ /* 0x008fea0003900000 */
[----:B------:R-:W3:Y:S02]  /*b500*/  @!P0 SYNCS.PHASECHK.TRANS64 P0, [R2+URZ+0x500], R4 ;  /* 0x00050004020085a7 */ /* 0x000ee400080010ff */
[----:B---3--:R-:W-:Y:S05]  /*b510*/  @!P0 BRA `(.L_x_117) ;  /* 0xfffffffc00f08947 */ /* 0x008fea000383ffff */
[----:B------:R-:W-:Y:S05]  /*b520*/  BRA `(.L_x_328) ;  /* 0xffffffa400187947 */ /* 0x000fea000383ffff */
.L_x_118:
[----:B------:R-:W-:-:S07]  /*b530*/  MOV R2, UR5 ;  /* 0x0000000500027c02 */ /* 0x000fce0008000f00 */
.L_x_329:
[----:B--2---:R2:W3:Y:S02]  /*b540*/  SYNCS.PHASECHK.TRANS64.TRYWAIT P0, [R2+URZ+0x4b0], R5 ;  /* 0x0004b005020075a7 */ /* 0x0044e400080011ff */
[----:B---3--:R-:W-:Y:S05]  /*b550*/  @!P0 NANOSLEEP.SYNCS 0x989680 ;  /* 0x009896800000895d */ /* 0x008fea0003900000 */
[----:B------:R-:W3:Y:S02]  /*b560*/  @!P0 SYNCS.PHASECHK.TRANS64 P0, [R2+URZ+0x4b0], R5 ;  /* 0x0004b005020085a7 */ /* 0x000ee400080010ff */
[----:B---3--:R-:W-:Y:S05]  /*b570*/  @!P0 BRA `(.L_x_329) ;  /* 0xfffffffc00f08947 */ /* 0x008fea000383ffff */
[----:B------:R-:W-:Y:S05]  /*b580*/  BRA `(.L_x_330) ;  /* 0xffffffa400287947 */ /* 0x000fea000383ffff */
.L_x_119:
[----:B--2---:R2:W3:Y:S02]  /*b590*/  SYNCS.PHASECHK.TRANS64.TRYWAIT P1, [R2+URZ+0x4a0], R4 ;  /* 0x0004a004020075a7 */ /* 0x0044e400080211ff */
[----:B---3--:R-:W-:Y:S05]  /*b5a0*/  @!P1 NANOSLEEP.SYNCS 0x989680 ;  /* 0x009896800000995d */ /* 0x008fea0003900000 */
[----:B------:R-:W3:Y:S02]  /*b5b0*/  @!P1 SYNCS.PHASECHK.TRANS64 P1, [R2+URZ+0x4a0], R4 ;  /* 0x0004a004020095a7 */ /* 0x000ee400080210ff */
[----:B---3--:R-:W-:Y:S05]  /*b5c0*/  @!P1 BRA `(.L_x_119) ;  /* 0xfffffffc00f09947 */ /* 0x008fea000383ffff */
[----:B------:R-:W-:Y:S05]  /*b5d0*/  BRA `(.L_x_331) ;  /* 0xffffffa400587947 */ /* 0x000fea000383ffff */
.L_x_122:
[----:B------:R-:W-:-:S07]  /*b5e0*/  MOV R0, UR5 ;  /* 0x0000000500007c02 */ /* 0x000fce0008000f00 */
.L_x_332:
[----:B--2---:R2:W3:Y:S02]  /*b5f0*/  SYNCS.PHASECHK.TRANS64.TRYWAIT P0, [R0+URZ+0x4b0], R2 ;  /* 0x0004b002000075a7 */ /* 0x0044e400080011ff */
[----:B---3--:R-:W-:Y:S05]  /*b600*/  @!P0 NANOSLEEP.SYNCS 0x989680 ;  /* 0x009896800000895d */ /* 0x008fea0003900000 */
[----:B------:R-:W3:Y:S02]  /*b610*/  @!P0 SYNCS.PHASECHK.TRANS64 P0, [R0+URZ+0x4b0], R2 ;  /* 0x0004b002000085a7 */ /* 0x000ee400080010ff */
[----:B---3--:R-:W-:Y:S05]  /*b620*/  @!P0 BRA `(.L_x_332) ;  /* 0xfffffffc00f08947 */ /* 0x008fea000383ffff */
[----:B------:R-:W-:Y:S05]  /*b630*/  BRA `(.L_x_121) ;  /* 0xffffffa400ac7947 */ /* 0x000fea000383ffff */
.L_x_131:
[----:B--2---:R-:W-:-:S04]  /*b640*/  MOV R5, UR4 ;  /* 0x0000000400057c02 */ /* 0x004fc80008000f00 */
[----:B------:R2:W3:Y:S03]  /*b650*/  SYNCS.PHASECHK.TRANS64.TRYWAIT P0, [R5+URZ+0x8], R6 ;  /* 0x00000806050075a7 */ /* 0x0004e600080011ff */
[----:B---3--:R-:W-:Y:S05]  /*b660*/  @!P0 NANOSLEEP.SYNCS 0x989680 ;  /* 0x009896800000895d */ /* 0x008fea0003900000 */
[----:B------:R-:W3:Y:S02]  /*b670*/  @!P0 SYNCS.PHASECHK.TRANS64 P0, [R5+URZ+0x8], R6 ;  /* 0x00000806050085a7 */ /* 0x000ee400080010ff */
[----:B---3--:R-:W-:Y:S05]  /*b680*/  @!P0 BRA `(.L_x_131) ;  /* 0xfffffffc00ec8947 */ /* 0x008fea000383ffff */
[----:B------:R-:W-:Y:S05]  /*b690*/  BRA `(.L_x_130) ;  /* 0xffffffa800607947 */ /* 0x000fea000383ffff */
.L_x_133:
[----:B------:R-:W-:Y:S01]  /*b6a0*/  BSSY B0, `(.L_x_333) ;  /* 0x0000006000007945 */ /* 0x000fe20003800000 */
[----:B------:R-:W-:-:S07]  /*b6b0*/  MOV R15, 0xffffffff ;  /* 0xffffffff000f7802 */ /* 0x000fce0000000f00 */
[----:B-12--5:R-:W-:Y:S05]  /*b6c0*/  WARPSYNC.COLLECTIVE R15, `(.L_x_334) ;  /* 0x000000000f0c7348 */ /* 0x026fea0003c00000 */
[----:B------:R-:W-:Y:S02]  /*b6d0*/  ELECT P6, UR79, PT ;  /* 0x00000000004f782f */ /* 0x000fe400038c0000 */
[----:B------:R-:W-:Y:S01]  /*b6e0*/  MOV R14, UR79 ;  /* 0x0000004f000e7c02 */ /* 0x000fe20008000f00 */
[----:B-12--5:R-:W-:Y:S10]  /*b6f0*/  ENDCOLLECTIVE ;  /* 0x000000000000791b */ /* 0x026ff40003800000 */
.L_x_334:
[----:B------:R-:W-:Y:S05]  /*b700*/  BSYNC B0 ;  /* 0x0000000000007941 */ /* 0x000fea0003800000 */
.L_x_333:
[----:B------:R-:W-:Y:S01]  /*b710*/  PLOP3.LUT P0, PT, P6, PT, PT, 0x80, 0x8 ;  /* 0x000000000008781c */ /* 0x000fe2000370f070 */
[----:B------:R-:W-:-:S12]  /*b720*/  BRA `(.L_x_335) ;  /* 0xffffffa8008c7947 */ /* 0x000fd8000383ffff */
.L_x_135:
[----:B--2---:R-:W-:-:S04]  /*b730*/  MOV R0, UR4 ;  /* 0x0000000400007c02 */ /* 0x004fc80008000f00 */
[----:B------:R2:W3:Y:S03]  /*b740*/  SYNCS.PHASECHK.TRANS64.TRYWAIT P0, [R0+URZ+0x8], R4 ;  /* 0x00000804000075a7 */ /* 0x0004e600080011ff */
[----:B---3--:R-:W-:Y:S05]  /*b750*/  @!P0 NANOSLEEP.SYNCS 0x989680 ;  /* 0x009896800000895d */ /* 0x008fea0003900000 */
[----:B------:R-:W3:Y:S02]  /*b760*/  @!P0 SYNCS.PHASECHK.TRANS64 P0, [R0+URZ+0x8], R4 ;  /* 0x00000804000085a7 */ /* 0x000ee400080010ff */
[----:B---3--:R-:W-:Y:S05]  /*b770*/  @!P0 BRA `(.L_x_135) ;  /* 0xfffffffc00ec8947 */ /* 0x008fea000383ffff */
[----:B------:R-:W-:Y:S05]  /*b780*/  BRA `(.L_x_134) ;  /* 0xffffffa800907947 */ /* 0x000fea000383ffff */
.L_x_136:
[----:B--2---:R2:W3:Y:S02]  /*b790*/  SYNCS.PHASECHK.TRANS64.TRYWAIT P0, [R0+URZ+0x4a0], R4 ;  /* 0x0004a004000075a7 */ /* 0x0044e400080011ff */
[----:B---3--:R-:W-:Y:S05]  /*b7a0*/  @!P0 NANOSLEEP.SYNCS 0x989680 ;  /* 0x009896800000895d */ /* 0x008fea0003900000 */
[----:B------:R-:W3:Y:S02]  /*b7b0*/  @!P0 SYNCS.PHASECHK.TRANS64 P0, [R0+URZ+0x4a0], R4 ;  /* 0x0004a004000085a7 */ /* 0x000ee400080010ff */
[----:B---3--:R-:W-:Y:S05]  /*b7c0*/  @!P0 BRA `(.L_x_136) ;  /* 0xfffffffc00f08947 */ /* 0x008fea000383ffff */
[----:B------:R-:W-:Y:S05]  /*b7d0*/  BRA `(.L_x_336) ;  /* 0xffffffac00647947 */ /* 0x000fea000383ffff */
.L_x_138:
[----:B------:R-:W-:-:S07]  /*b7e0*/  MOV R0, UR9 ;  /* 0x0000000900007c02 */ /* 0x000fce0008000f00 */
.L_x_337:
[----:B--2---:R2:W3:Y:S02]  /*b7f0*/  SYNCS.PHASECHK.TRANS64.TRYWAIT P0, [R0+URZ+0x4e0], R4 ;  /* 0x0004e004000075a7 */ /* 0x0044e400080011ff */
[----:B---3--:R-:W-:Y:S05]  /*b800*/  @!P0 NANOSLEEP.SYNCS 0x989680 ;  /* 0x009896800000895d */ /* 0x008fea0003900000 */
[----:B------:R-:W3:Y:S02]  /*b810*/  @!P0 SYNCS.PHASECHK.TRANS64 P0, [R0+URZ+0x4e0], R4 ;  /* 0x0004e004000085a7 */ /* 0x000ee400080010ff */
[----:B---3--:R-:W-:Y:S05]  /*b820*/  @!P0 BRA `(.L_x_337) ;  /* 0xfffffffc00f08947 */ /* 0x008fea000383ffff */
[----:B------:R-:W-:Y:S05]  /*b830*/  BRA `(.L_x_338) ;  /* 0xffffffac00ac7947 */ /* 0x000fea000383ffff */
.L_x_141:
[----:B------:R-:W-:Y:S07]  /*b840*/  MOV R0, UR7 ;  /* 0x0000000700007c02 */ /* 0x000fee0008000f00 */
.L_x_339:
[----:B--2---:R2:W3:Y:S02]  /*b850*/  SYNCS.PHASECHK.TRANS64.TRYWAIT P0, [R0+URZ], R4 ;  /* 0x00000004000075a7 */ /* 0x0044e400080011ff */
[----:B---3--:R-:W-:Y:S05]  /*b860*/  @!P0 NANOSLEEP.SYNCS 0x989680 ;  /* 0x009896800000895d */ /* 0x008fea0003900000 */
[----:B------:R-:W3:Y:S02]  /*b870*/  @!P0 SYNCS.PHASECHK.TRANS64 P0, [R0+URZ], R4 ;  /* 0x00000004000085a7 */ /* 0x000ee400080010ff */
[----:B---3--:R-:W-:Y:S05]  /*b880*/  @!P0 BRA `(.L_x_339) ;  /* 0xfffffffc00f08947 */ /* 0x008fea000383ffff */
[----:B------:R-:W-:Y:S05]  /*b890*/  BRA `(.L_x_140) ;  /* 0xffffffac00c47947 */ /* 0x000fea000383ffff */
.L_x_145:
[----:B--2---:R-:W-:-:S07]  /*b8a0*/  MOV R0, UR7 ;  /* 0x0000000700007c02 */ /* 0x004fce0008000f00 */
.L_x_340:
[----:B--2---:R2:W3:Y:S02]  /*b8b0*/  SYNCS.PHASECHK.TRANS64.TRYWAIT P0, [R0+URZ], R2 ;  /* 0x00000002000075a7 */ /* 0x0044e400080011ff */
[----:B---3--:R-:W-:Y:S05]  /*b8c0*/  @!P0 NANOSLEEP.SYNCS 0x989680 ;  /* 0x009896800000895d */ /* 0x008fea0003900000 */
[----:B------:R-:W3:Y:S02]  /*b8d0*/  @!P0 SYNCS.PHASECHK.TRANS64 P0, [R0+URZ], R2 ;  /* 0x00000002000085a7 */ /* 0x000ee400080010ff */
[----:B---3--:R-:W-:Y:S05]  /*b8e0*/  @!P0 BRA `(.L_x_340) ;  /* 0xfffffffc00f08947 */ /* 0x008fea000383ffff */
[----:B------:R-:W-:Y:S05]  /*b8f0*/  BRA `(.L_x_341) ;  /* 0xffffffb0007c7947 */ /* 0x000fea000383ffff */
.L_x_146:
[----:B------:R-:W-:-:S07]  /*b900*/  MOV R0, UR7 ;  /* 0x0000000700007c02 */ /* 0x000fce0008000f00 */
.L_x_342:
[----:B-1----:R1:W2:Y:S02]  /*b910*/  SYNCS.PHASECHK.TRANS64.TRYWAIT P0, [R0+URZ], R3 ;  /* 0x00000003000075a7 */ /* 0x0022a400080011ff */
[----:B--2---:R-:W-:Y:S05]  /*b920*/  @!P0 NANOSLEEP.SYNCS 0x989680 ;  /* 0x009896800000895d */ /* 0x004fea0003900000 */
[----:B------:R-:W2:Y:S02]  /*b930*/  @!P0 SYNCS.PHASECHK.TRANS64 P0, [R0+URZ], R3 ;  /* 0x00000003000085a7 */ /* 0x000ea400080010ff */
[----:B--2---:R-:W-:Y:S05]  /*b940*/  @!P0 BRA `(.L_x_342) ;  /* 0xfffffffc00f08947 */ /* 0x004fea000383ffff */
[----:B------:R-:W-:Y:S05]  /*b950*/  BRA `(.L_x_343) ;  /* 0xffffffb000887947 */ /* 0x000fea000383ffff */
.L_x_147:
[----:B------:R-:W-:-:S07]  /*b960*/  MOV R0, UR7 ;  /* 0x0000000700007c02 */ /* 0x000fce0008000f00 */
.L_x_344:
[----:B-1----:R1:W2:Y:S02]  /*b970*/  SYNCS.PHASECHK.TRANS64.TRYWAIT P0, [R0+URZ], R3 ;  /* 0x00000003000075a7 */ /* 0x0022a400080011ff */
[----:B--2---:R-:W-:Y:S05]  /*b980*/  @!P0 NANOSLEEP.SYNCS 0x989680 ;  /* 0x009896800000895d */ /* 0x004fea0003900000 */
[----:B------:R-:W2:Y:S02]  /*b990*/  @!P0 SYNCS.PHASECHK.TRANS64 P0, [R0+URZ], R3 ;  /* 0x00000003000085a7 */ /* 0x000ea400080010ff */
[----:B--2---:R-:W-:Y:S05]  /*b9a0*/  @!P0 BRA `(.L_x_344) ;  /* 0xfffffffc00f08947 */ /* 0x004fea000383ffff */
[----:B------:R-:W-:Y:S05]  /*b9b0*/  BRA `(.L_x_345) ;  /* 0xffffffb000947947 */ /* 0x000fea000383ffff */
.L_x_150:
[----:B------:R-:W-:-:S07]  /*b9c0*/  MOV R0, UR6 ;  /* 0x0000000600007c02 */ /* 0x000fce0008000f00 */
.L_x_346:
[----:B-1----:R1:W2:Y:S02]  /*b9d0*/  SYNCS.PHASECHK.TRANS64.TRYWAIT P1, [R0+URZ+0x520], R2 ;  /* 0x00052002000075a7 */ /* 0x0022a400080211ff */
[----:B--2---:R-:W-:Y:S05]  /*b9e0*/  @!P1 NANOSLEEP.SYNCS 0x989680 ;  /* 0x009896800000995d */ /* 0x004fea0003900000 */
[----:B------:R-:W2:Y:S02]  /*b9f0*/  @!P1 SYNCS.PHASECHK.TRANS64 P1, [R0+URZ+0x520], R2 ;  /* 0x00052002000095a7 */ /* 0x000ea400080210ff */
[----:B--2---:R-:W-:Y:S05]  /*ba00*/  @!P1 BRA `(.L_x_346) ;  /* 0xfffffffc00f09947 */ /* 0x004fea000383ffff */
[----:B------:R-:W-:Y:S05]  /*ba10*/  BRA `(.L_x_347) ;  /* 0xffffffb000e07947 */ /* 0x000fea000383ffff */
.L_x_155:
[----:B---3--:R3:W4:Y:S02]  /*ba20*/  SYNCS.PHASECHK.TRANS64.TRYWAIT P0, [R7+URZ+0x4a0], R0 ;  /* 0x0004a000070075a7 */ /* 0x00872400080011ff */
[----:B----4-:R-:W-:Y:S05]  /*ba30*/  @!P0 NANOSLEEP.SYNCS 0x989680 ;  /* 0x009896800000895d */ /* 0x010fea0003900000 */
[----:B------:R-:W4:Y:S02]  /*ba40*/  @!P0 SYNCS.PHASECHK.TRANS64 P0, [R7+URZ+0x4a0], R0 ;  /* 0x0004a000070085a7 */ /* 0x000f2400080010ff */
[----:B----4-:R-:W-:Y:S05]  /*ba50*/  @!P0 BRA `(.L_x_155) ;  /* 0xfffffffc00f08947 */ /* 0x010fea000383ffff */
[----:B------:R-:W-:Y:S05]  /*ba60*/  BRA `(.L_x_348) ;  /* 0xffffffb400f87947 */ /* 0x000fea000383ffff */
.L_x_158:
[----:B-1----:R-:W-:Y:S07]  /*ba70*/  MOV R0, UR19 ;  /* 0x0000001300007c02 */ /* 0x002fee0008000f00 */
.L_x_349:
[----:B-1----:R1:W3:Y:S02]  /*ba80*/  SYNCS.PHASECHK.TRANS64.TRYWAIT P2, [R0+URZ+0x498], R7 ;  /* 0x00049807000075a7 */ /* 0x0022e400080411ff */
[----:B---3--:R-:W-:Y:S05]  /*ba90*/  @!P2 NANOSLEEP.SYNCS 0x989680 ;  /* 0x009896800000a95d */ /* 0x008fea0003900000 */
[----:B------:R-:W3:Y:S02]  /*baa0*/  @!P2 SYNCS.PHASECHK.TRANS64 P2, [R0+URZ+0x498], R7 ;  /* 0x000498070000a5a7 */ /* 0x000ee400080410ff */
[----:B---3--:R-:W-:Y:S05]  /*bab0*/  @!P2 BRA `(.L_x_349) ;  /* 0xfffffffc00f0a947 */ /* 0x008fea000383ffff */
[----:B------:R-:W-:Y:S05]  /*bac0*/  BRA `(.L_x_157) ;  /* 0xffffffbc00407947 */ /* 0x000fea000383ffff */
.L_x_161:
[----:B-1----:R-:W-:Y:S07]  /*bad0*/  MOV R0, UR19 ;  /* 0x0000001300007c02 */ /* 0x002fee0008000f00 */
.L_x_350:
[----:B-1----:R1:W3:Y:S02]  /*bae0*/  SYNCS.PHASECHK.TRANS64.TRYWAIT P0, [R0+URZ+0x488], R6 ;  /* 0x00048806000075a7 */ /* 0x0022e400080011ff */
[----:B---3--:R-:W-:Y:S05]  /*baf0*/  @!P0 NANOSLEEP.SYNCS 0x989680 ;  /* 0x009896800000895d */ /* 0x008fea0003900000 */
[----:B------:R-:W3:Y:S02]  /*bb00*/  @!P0 SYNCS.PHASECHK.TRANS64 P0, [R0+URZ+0x488], R6 ;  /* 0x00048806000085a7 */ /* 0x000ee400080010ff */
[----:B---3--:R-:W-:Y:S05]  /*bb10*/  @!P0 BRA `(.L_x_350) ;  /* 0xfffffffc00f08947 */ /* 0x008fea000383ffff */
[----:B------:R-:W-:Y:S05]  /*bb20*/  BRA `(.L_x_351) ;  /* 0xffffffbc008c7947 */ /* 0x000fea000383ffff */
.L_x_164:
[----:B--2---:R2:W4:Y:S02]  /*bb30*/  SYNCS.PHASECHK.TRANS64.TRYWAIT P0, [R3+URZ+0x4a0], R0 ;  /* 0x0004a000030075a7 */ /* 0x00452400080011ff */
[----:B----4-:R-:W-:Y:S05]  /*bb40*/  @!P0 NANOSLEEP.SYNCS 0x989680 ;  /* 0x009896800000895d */ /* 0x010fea0003900000 */
[----:B------:R-:W4:Y:S02]  /*bb50*/  @!P0 SYNCS.PHASECHK.TRANS64 P0, [R3+URZ+0x4a0], R0 ;  /* 0x0004a000030085a7 */ /* 0x000f2400080010ff */
[----:B----4-:R-:W-:Y:S05]  /*bb60*/  @!P0 BRA `(.L_x_164) ;  /* 0xfffffffc00f08947 */ /* 0x010fea000383ffff */
[----:B------:R-:W-:Y:S05]  /*bb70*/  BRA `(.L_x_352) ;  /* 0xffffffc000dc7947 */ /* 0x000fea000383ffff */
.L_x_175:
[----:B-1----:R-:W-:Y:S04]  /*bb80*/  MOV R0, UR57 ;  /* 0x0000003900007c02 */ /* 0x002fe80008000f00 */
[----:B------:R1:W2:Y:S03]  /*bb90*/  SYNCS.PHASECHK.TRANS64.TRYWAIT P1, [R0+URZ+0x480], R3 ;  /* 0x00048003000075a7 */ /* 0x0002a600080211ff */
[----:B--2---:R-:W-:Y:S05]  /*bba0*/  @!P1 NANOSLEEP.SYNCS 0x989680 ;  /* 0x009896800000995d */ /* 0x004fea0003900000 */
[----:B------:R-:W2:Y:S02]  /*bbb0*/  @!P1 SYNCS.PHASECHK.TRANS64 P1, [R0+URZ+0x480], R3 ;  /* 0x00048003000095a7 */ /* 0x000ea400080210ff */
[----:B--2---:R-:W-:Y:S05]  /*bbc0*/  @!P1 BRA `(.L_x_175) ;  /* 0xfffffffc00ec9947 */ /* 0x004fea000383ffff */
[----:B------:R-:W-:Y:S05]  /*bbd0*/  BRA `(.L_x_174) ;  /* 0xffffffcc00ec7947 */ /* 0x000fea000383ffff */
.L_x_177:
[----:B------:R1:W1:Y:S02]  /*bbe0*/  SYNCS.PHASECHK.TRANS64.TRYWAIT P1, [R82+URZ+0x4c0], R4 ;  /* 0x0004c004520075a7 */ /* 0x00026400080211ff */
[----:B-1----:R-:W-:Y:S05]  /*bbf0*/  @!P1 NANOSLEEP.SYNCS 0x989680 ;  /* 0x009896800000995d */ /* 0x002fea0003900000 */
[----:B------:R-:W1:Y:S02]  /*bc00*/  @!P1 SYNCS.PHASECHK.TRANS64 P1, [R82+URZ+0x4c0], R4 ;  /* 0x0004c004520095a7 */ /* 0x000e6400080210ff */
[----:B-1----:R-:W-:Y:S05]  /*bc10*/  @!P1 BRA `(.L_x_177) ;  /* 0xfffffffc00f09947 */ /* 0x002fea000383ffff */
[----:B------:R-:W-:Y:S05]  /*bc20*/  BRA `(.L_x_176) ;  /* 0xffffffd000287947 */ /* 0x000fea000383ffff */
        .weak           $__internal_0_$__cuda_sm10x_tcgen05_guardrail_trap_col_being_dealloced_not_returned_by_alloc
        .type           $__internal_0_$__cuda_sm10x_tcgen05_guardrail_trap_col_being_dealloced_not_returned_by_alloc,@function
        .size           $__internal_0_$__cuda_sm10x_tcgen05_guardrail_trap_col_being_dealloced_not_returned_by_alloc,($__internal_1_$__cuda_sm10x_tcgen05_guardrail_trap_phase_invalid_during_alloc - $__internal_0_$__cuda_sm10x_tcgen05_guardrail_trap_col_being_dealloced_not_returned_by_alloc)
$__internal_0_$__cuda_sm10x_tcgen05_guardrail_trap_col_being_dealloced_not_returned_by_alloc:
[----:B------:R-:W-:Y:S05]  /*bc30*/  BPT.TRAP 0x1 ;  /* 0x000000040000795c */ /* 0x000fea0000300000 */
[----:B------:R-:W-:-:S04]  /*bc40*/  HFMA2 R3, -RZ, RZ, 0, 0 ;  /* 0x00000000ff037431 */ /* 0x000fc800000001ff */
[----:B------:R-:W-:Y:S05]  /*bc50*/  RET.REL.NODEC R2 `(_ZN7cutlass13device_kernelINS_4gemm6kernel13GemmUniversalIN4cute5tupleIJiiiiEEENS1_10collective13CollectiveMmaINS1_35MainloopSm100TmaUmmaWarpSpecializedILi72ELi2ELi4ENS5_IJNS4_1CILi2EEENSA_ILi4EEENSA_ILi1EEEEEEEENS5_IJNSA_ILi128EEENSA_ILi64EEENSA_ILi32EEEEEENS_12float_e5m2_tENS5_IJlSD_lEEESK_SL_NS4_8TiledMMAINS4_8MMA_AtomIJNS4_10MMA_TraitsINS4_25SM100_MMA_F8F6F4_2x1SM_SSEJSK_SK_fSG_SH_NS4_17integral_constantINS4_4UMMA5MajorELSS_0EEEST_NSQ_INSR_7ScaleInELSU_0EEESV_EEEEEENS4_6LayoutINS5_IJSD_SD_SD_EEENS5_IJNSA_ILi0EEES10_S10_EEEEENS5_IJNS4_10UnderscoreES13_S13_EEEEENS4_28SM100_TMA_2SM_LOAD_MULTICASTENS4_14ComposedLayoutINS4_7SwizzleILi1ELi4ELi3EEENS4_18smem_ptr_flag_bitsILi8EEENSY_INS5_IJNSA_ILi8EEESI_EEENS5_IJSI_SD_EEEEEEEvNS4_8identityENS4_18SM100_TMA_2SM_LOADES1G_vS1H_EENS_8epilogue10collective18CollectiveEpilogueINS1K_23Sm100TmaWarpSpecializedILi1ELi1ELi32ELb0ELb0EEEJNS5_IJSH_SH_SI_EEENS5_IJNSY_ISH_SD_EES1Q_EEESK_SL_SK_SL_NS1K_6fusion15FusionCallbacksIS1O_NS1S_17LinearCombinationISK_fSK_fLNS_15FloatRoundStyleE2EEES1P_S1R_JEEENS4_5SM1004TMEM4LOAD26SM100_TMEM_LOAD_32dp32b32xENS4_13SM90_TMA_LOADENS17_INS18_ILi2ELi4ELi3EEES1B_NSY_INS5_IJS1C_SH_EEENS5_IJSH_SD_EEEEEEENS4_39AutoVectorizingCopyWithAssumedAlignmentILi128EEENS4_14SM90_TMA_STOREES27_S29_S29_EEEvvEEEEvNT_6ParamsE) ;  /* 0xffffff4002e87950 */ /* 0x000fea0003c3ffff */
        .weak           $__internal_1_$__cuda_sm10x_tcgen05_guardrail_trap_phase_invalid_during_alloc
        .type           $__internal_1_$__cuda_sm10x_tcgen05_guardrail_trap_phase_invalid_during_alloc,@function
        .size           $__internal_1_$__cuda_sm10x_tcgen05_guardrail_trap_phase_invalid_during_alloc,($__internal_2_$__cuda_sm10x_tcgen05_guardrail_trap_unallocated_columns_being_dealloced - $__internal_1_$__cuda_sm10x_tcgen05_guardrail_trap_phase_invalid_during_alloc)
$__internal_1_$__cuda_sm10x_tcgen05_guardrail_trap_phase_invalid_during_alloc:
[----:B------:R-:W-:Y:S05]  /*bc60*/  BPT.TRAP 0x1 ;  /* 0x000000040000795c */ /* 0x000fea0000300000 */
[----:B------:R-:W-:-:S04]  /*bc70*/  MOV R5, 0x0 ;  /* 0x0000000000057802 */ /* 0x000fc80000000f00 */
[----:B------:R-:W-:Y:S05]  /*bc80*/  RET.REL.NODEC R4 `(_ZN7cutlass13device_kernelINS_4gemm6kernel13GemmUniversalIN4cute5tupleIJiiiiEEENS1_10collective13CollectiveMmaINS1_35MainloopSm100TmaUmmaWarpSpecializedILi72ELi2ELi4ENS5_IJNS4_1CILi2EEENSA_ILi4EEENSA_ILi1EEEEEEEENS5_IJNSA_ILi128EEENSA_ILi64EEENSA_ILi32EEEEEENS_12float_e5m2_tENS5_IJlSD_lEEESK_SL_NS4_8TiledMMAINS4_8MMA_AtomIJNS4_10MMA_TraitsINS4_25SM100_MMA_F8F6F4_2x1SM_SSEJSK_SK_fSG_SH_NS4_17integral_constantINS4_4UMMA5MajorELSS_0EEEST_NSQ_INSR_7ScaleInELSU_0EEESV_EEEEEENS4_6LayoutINS5_IJSD_SD_SD_EEENS5_IJNSA_ILi0EEES10_S10_EEEEENS5_IJNS4_10UnderscoreES13_S13_EEEEENS4_28SM100_TMA_2SM_LOAD_MULTICASTENS4_14ComposedLayoutINS4_7SwizzleILi1ELi4ELi3EEENS4_18smem_ptr_flag_bitsILi8EEENSY_INS5_IJNSA_ILi8EEESI_EEENS5_IJSI_SD_EEEEEEEvNS4_8identityENS4_18SM100_TMA_2SM_LOADES1G_vS1H_EENS_8epilogue10collective18CollectiveEpilogueINS1K_23Sm100TmaWarpSpecializedILi1ELi1ELi32ELb0ELb0EEEJNS5_IJSH_SH_SI_EEENS5_IJNSY_ISH_SD_EES1Q_EEESK_SL_SK_SL_NS1K_6fusion15FusionCallbacksIS1O_NS1S_17LinearCombinationISK_fSK_fLNS_15FloatRoundStyleE2EEES1P_S1R_JEEENS4_5SM1004TMEM4LOAD26SM100_TMEM_LOAD_32dp32b32xENS4_13SM90_TMA_LOADENS17_INS18_ILi2ELi4ELi3EEES1B_NSY_INS5_IJS1C_SH_EEENS5_IJSH_SD_EEEEEEENS4_39AutoVectorizingCopyWithAssumedAlignmentILi128EEENS4_14SM90_TMA_STOREES27_S29_S29_EEEvvEEEEvNT_6ParamsE) ;  /* 0xffffff4004dc7950 */ /* 0x000fea0003c3ffff */
        .weak           $__internal_2_$__cuda_sm10x_tcgen05_guardrail_trap_unallocated_columns_being_dealloced
        .type           $__internal_2_$__cuda_sm10x_tcgen05_guardrail_trap_unallocated_columns_being_dealloced,@function
        .size           $__internal_2_$__cuda_sm10x_tcgen05_guardrail_trap_unallocated_columns_being_dealloced,(.L_x_354 - $__internal_2_$__cuda_sm10x_tcgen05_guardrail_trap_unallocated_columns_being_dealloced)
$__internal_2_$__cuda_sm10x_tcgen05_guardrail_trap_unallocated_columns_being_dealloced:
[----:B------:R-:W-:Y:S05]  /*bc90*/  BPT.TRAP 0x1 ;  /* 0x000000040000795c */ /* 0x000fea0000300000 */
[----:B------:R-:W-:-:S04]  /*bca0*/  HFMA2 R3, -RZ, RZ, 0, 0 ;  /* 0x00000000ff037431 */ /* 0x000fc800000001ff */
[----:B------:R-:W-:Y:S05]  /*bcb0*/  RET.REL.NODEC R2 `(_ZN7cutlass13device_kernelINS_4gemm6kernel13GemmUniversalIN4cute5tupleIJiiiiEEENS1_10collective13CollectiveMmaINS1_35MainloopSm100TmaUmmaWarpSpecializedILi72ELi2ELi4ENS5_IJNS4_1CILi2EEENSA_ILi4EEENSA_ILi1EEEEEEEENS5_IJNSA_ILi128EEENSA_ILi64EEENSA_ILi32EEEEEENS_12float_e5m2_tENS5_IJlSD_lEEESK_SL_NS4_8TiledMMAINS4_8MMA_AtomIJNS4_10MMA_TraitsINS4_25SM100_MMA_F8F6F4_2x1SM_SSEJSK_SK_fSG_SH_NS4_17integral_constantINS4_4UMMA5MajorELSS_0EEEST_NSQ_INSR_7ScaleInELSU_0EEESV_EEEEEENS4_6LayoutINS5_IJSD_SD_SD_EEENS5_IJNSA_ILi0EEES10_S10_EEEEENS5_IJNS4_10UnderscoreES13_S13_EEEEENS4_28SM100_TMA_2SM_LOAD_MULTICASTENS4_14ComposedLayoutINS4_7SwizzleILi1ELi4ELi3EEENS4_18smem_ptr_flag_bitsILi8EEENSY_INS5_IJNSA_ILi8EEESI_EEENS5_IJSI_SD_EEEEEEEvNS4_8identityENS4_18SM100_TMA_2SM_LOADES1G_vS1H_EENS_8epilogue10collective18CollectiveEpilogueINS1K_23Sm100TmaWarpSpecializedILi1ELi1ELi32ELb0ELb0EEEJNS5_IJSH_SH_SI_EEENS5_IJNSY_ISH_SD_EES1Q_EEESK_SL_SK_SL_NS1K_6fusion15FusionCallbacksIS1O_NS1S_17LinearCombinationISK_fSK_fLNS_15FloatRoundStyleE2EEES1P_S1R_JEEENS4_5SM1004TMEM4LOAD26SM100_TMEM_LOAD_32dp32b32xENS4_13SM90_TMA_LOADENS17_INS18_ILi2ELi4ELi3EEES1B_NSY_INS5_IJS1C_SH_EEENS5_IJSH_SD_EEEEEEENS4_39AutoVectorizingCopyWithAssumedAlignmentILi128EEENS4_14SM90_TMA_STOREES27_S29_S29_EEEvvEEEEvNT_6ParamsE) ;  /* 0xffffff4002d07950 */ /* 0x000fea0003c3ffff */
.L_x_353:
[----:B------:R-:W-:-:S00]  /*bcc0*/  BRA `(.L_x_353) ;  /* 0xfffffffc00fc7947 */ /* 0x000fc0000383ffff */
[----:B------:R-:W-:-:S00]  /*bcd0*/  NOP ;  /* 0x0000000000007918 */ /* 0x000fc00000000000 */
        /* <DEDUP_REMOVED lines=10> */
.L_x_354:


//--------------------- .nv.global.init           --------------------------
	.section	.nv.global.init,"aw",@progbits
.nv.global.init:
	.type		$str$27,@object
	.size		$str$27,($str$28 - $str$27)
$str$27:
        /*0000*/ 	.byte	0x28, 0x61, 0x64, 0x64, 0x72, 0x65, 0x73, 0x73, 0x20, 0x26, 0x20, 0x6d, 0x61, 0x73, 0x6b, 0x29
        /*0010*/ 	.byte	0x20, 0x3d, 0x3d, 0x20, 0x30, 0x00
	.type		$str$28,@object
	.size		$str$28,($str$26 - $str$28)
$str$28:
        /*0016*/ 	.byte	0x2f, 0x74, 0x6d, 0x70, 0x2f, 0x63, 0x75, 0x74, 0x6c, 0x61, 0x73, 0x73, 0x5f, 0x73, 0x77, 0x65
        /*0026*/ 	.byte	0x65, 0x70, 0x5f, 0x73, 0x72, 0x63, 0x2f, 0x69, 0x6e, 0x63, 0x6c, 0x75, 0x64, 0x65, 0x2f, 0x63
        /*0036*/ 	.byte	0x75, 0x74, 0x65, 0x2f, 0x70, 0x6f, 0x69, 0x6e, 0x74, 0x65, 0x72, 0x5f, 0x66, 0x6c, 0x61, 0x67
        /*0046*/ 	.byte	0x67, 0x65, 0x64, 0x2e, 0x68, 0x70, 0x70, 0x00
	.type		$str$26,@object
	.size		$str$26,($str$25 - $str$26)
$str$26:
        /*004e*/ 	.byte	0x2f, 0x74, 0x6d, 0x70, 0x2f, 0x63, 0x75, 0x74, 0x6c, 0x61, 0x73, 0x73, 0x5f, 0x73, 0x77, 0x65
        /*005e*/ 	.byte	0x65, 0x70, 0x5f, 0x73, 0x72, 0x63, 0x2f, 0x69, 0x6e, 0x63, 0x6c, 0x75, 0x64, 0x65, 0x2f, 0x63
        /*006e*/ 	.byte	0x75, 0x74, 0x65, 0x2f, 0x61, 0x74, 0x6f, 0x6d, 0x2f, 0x63, 0x6f, 0x70, 0x79, 0x5f, 0x74, 0x72
        /*007e*/ 	.byte	0x61, 0x69, 0x74, 0x73, 0x5f, 0x73, 0x6d, 0x31, 0x30, 0x30, 0x2e, 0x68, 0x70, 0x70, 0x00
	.type		$str$25,@object
	.size		$str$25,(__unnamed_1 - $str$25)
$str$25:
        /*008d*/ 	.byte	0x28, 0x28, 0x75, 0x69, 0x6e, 0x74, 0x33, 0x32, 0x5f, 0x74, 0x28, 0x74, 0x68, 0x72, 0x65, 0x61
        /*009d*/ 	.byte	0x64, 0x49, 0x64, 0x78, 0x2e, 0x78, 0x29, 0x20, 0x2f, 0x20, 0x33, 0x32, 0x29, 0x20, 0x25, 0x20
        /*00ad*/ 	.byte	0x34, 0x29, 0x20, 0x3d, 0x3d, 0x20, 0x28, 0x28, 0x28, 0x74, 0x6d, 0x65, 0x6d, 0x5f, 0x61, 0x64
        /*00bd*/ 	.byte	0x64, 0x72, 0x20, 0x3e, 0x3e, 0x20, 0x31, 0x36, 0x29, 0x20, 0x2f, 0x20, 0x33, 0x32, 0x29, 0x20
        /*00cd*/ 	.byte	0x25, 0x20, 0x34, 0x29, 0x00
	.type		__unnamed_1,@object
	.size		__unnamed_1,(__unnamed_2 - __unnamed_1)
__unnamed_1:
        /*00d2*/ 	.byte	0x61, 0x75, 0x74, 0x6f, 0x20, 0x63, 0x75, 0x74, 0x65, 0x3a, 0x3a, 0x61, 0x73, 0x5f, 0x70, 0x6f
        /* <DEDUP_REMOVED lines=24> */
        /*0262*/ 	.byte	0x3c, 0x34, 0x30, 0x39, 0x36, 0x3e, 0x3e, 0x3e, 0x3e, 0x5d, 0x00
	.type		__unnamed_2,@object
	.size		__unnamed_2,(.L_2 - __unnamed_2)
__unnamed_2:
        /* <DEDUP_REMOVED lines=40> */
        /*04ed*/ 	.byte	0x74, 0x65, 0x3a, 0x3a, 0x43, 0x3c, 0x30, 0x3e, 0x3e, 0x3e, 0x3e, 0x5d, 0x00
.L_2:


//--------------------- .nv.shared._ZN7cutlass13device_kernelINS_4gemm6kernel13GemmUniversalIN4cute5tupleIJiiiiEEENS1_10collective13CollectiveMmaINS1_35MainloopSm100TmaUmmaWarpSpecializedILi72ELi2ELi4ENS5_IJNS4_1CILi2EEENSA_ILi4EEENSA_ILi1EEEEEEEENS5_IJNSA_ILi128EEENSA_ILi64EEENSA_ILi32EEEEEENS_12float_e5m2_tENS5_IJlSD_lEEESK_SL_NS4_8TiledMMAINS4_8MMA_AtomIJNS4_10MMA_TraitsINS4_25SM100_MMA_F8F6F4_2x1SM_SSEJSK_SK_fSG_SH_NS4_17integral_constantINS4_4UMMA5MajorELSS_0EEEST_NSQ_INSR_7ScaleInELSU_0EEESV_EEEEEENS4_6LayoutINS5_IJSD_SD_SD_EEENS5_IJNSA_ILi0EEES10_S10_EEEEENS5_IJNS4_10UnderscoreES13_S13_EEEEENS4_28SM100_TMA_2SM_LOAD_MULTICASTENS4_14ComposedLayoutINS4_7SwizzleILi1ELi4ELi3EEENS4_18smem_ptr_flag_bitsILi8EEENSY_INS5_IJNSA_ILi8EEESI_EEENS5_IJSI_SD_EEEEEEEvNS4_8identityENS4_18SM100_TMA_2SM_LOADES1G_vS1H_EENS_8epilogue10collective18CollectiveEpilogueINS1K_23Sm100TmaWarpSpecializedILi1ELi1ELi32ELb0ELb0EEEJNS5_IJSH_SH_SI_EEENS5_IJNSY_ISH_SD_EES1Q_EEESK_SL_SK_SL_NS1K_6fusion15FusionCallbacksIS1O_NS1S_17LinearCombinationISK_fSK_fLNS_15FloatRoundStyleE2EEES1P_S1R_JEEENS4_5SM1004TMEM4LOAD26SM100_TMEM_LOAD_32dp32b32xENS4_13SM90_TMA_LOADENS17_INS18_ILi2ELi4ELi3EEES1B_NSY_INS5_IJS1C_SH_EEENS5_IJSH_SD_EEEEEEENS4_39AutoVectorizingCopyWithAssumedAlignmentILi128EEENS4_14SM90_TMA_STOREES27_S29_S29_EEEvvEEEEvNT_6ParamsE --------------------------
	.section	.nv.shared._ZN7cutlass13device_kernelINS_4gemm6kernel13GemmUniversalIN4cute5tupleIJiiiiEEENS1_10collective13CollectiveMmaINS1_35MainloopSm100TmaUmmaWarpSpecializedILi72ELi2ELi4ENS5_IJNS4_1CILi2EEENSA_ILi4EEENSA_ILi1EEEEEEEENS5_IJNSA_ILi128EEENSA_ILi64EEENSA_ILi32EEEEEENS_12float_e5m2_tENS5_IJlSD_lEEESK_SL_NS4_8TiledMMAINS4_8MMA_AtomIJNS4_10MMA_TraitsINS4_25SM100_MMA_F8F6F4_2x1SM_SSEJSK_SK_fSG_SH_NS4_17integral_constantINS4_4UMMA5MajorELSS_0EEEST_NSQ_INSR_7ScaleInELSU_0EEESV_EEEEEENS4_6LayoutINS5_IJSD_SD_SD_EEENS5_IJNSA_ILi0EEES10_S10_EEEEENS5_IJNS4_10UnderscoreES13_S13_EEEEENS4_28SM100_TMA_2SM_LOAD_MULTICASTENS4_14ComposedLayoutINS4_7SwizzleILi1ELi4ELi3EEENS4_18smem_ptr_flag_bitsILi8EEENSY_INS5_IJNSA_ILi8EEESI_EEENS5_IJSI_SD_EEEEEEEvNS4_8identityENS4_18SM100_TMA_2SM_LOADES1G_vS1H_EENS_8epilogue10collective18CollectiveEpilogueINS1K_23Sm100TmaWarpSpecializedILi1ELi1ELi32ELb0ELb0EEEJNS5_IJSH_SH_SI_EEENS5_IJNSY_ISH_SD_EES1Q_EEESK_SL_SK_SL_NS1K_6fusion15FusionCallbacksIS1O_NS1S_17LinearCombinationISK_fSK_fLNS_15FloatRoundStyleE2EEES1P_S1R_JEEENS4_5SM1004TMEM4LOAD26SM100_TMEM_LOAD_32dp32b32xENS4_13SM90_TMA_LOADENS17_INS18_ILi2ELi4ELi3EEES1B_NSY_INS5_IJS1C_SH_EEENS5_IJSH_SD_EEEEEEENS4_39AutoVectorizingCopyWithAssumedAlignmentILi128EEENS4_14SM90_TMA_STOREES27_S29_S29_EEEvvEEEEvNT_6ParamsE,"aw",@nobits
	.sectionflags	@""
	.align	16
	.zero		1024


//--------------------- .nv.shared.reserved.0     --------------------------
	.section	.nv.shared.reserved.0,"aw",@nobits
	.weak		__nv_reservedSMEM_offset_0_alias
	.size		__nv_reservedSMEM_offset_0_alias, 0, 64
	.other		__nv_reservedSMEM_offset_0_alias,@"STO_CUDA_RESERVED_SHARED STV_DEFAULT"
__nv_reservedSMEM_offset_0_alias:
	.zero		0
.nv.shared.reserved.0:
	.zero		64
	.weak		__nv_reservedSMEM_tcgen05_partition
	.type		__nv_reservedSMEM_tcgen05_partition,@object
	.size		__nv_reservedSMEM_tcgen05_partition,(.L_0 - __nv_reservedSMEM_tcgen05_partition)
__nv_reservedSMEM_tcgen05_partition:
	.zero		32
.L_0:


//--------------------- .nv.global                --------------------------
	.section	.nv.global,"aw",@nobits
.nv.global:
	.type		_ZN40_INTERNAL_0e9d304e_4_k_cu_ead76af4_266664cute1_E,@object
	.size		_ZN40_INTERNAL_0e9d304e_4_k_cu_ead76af4_266664cute1_E,(_ZN40_INTERNAL_0e9d304e_4_k_cu_ead76af4_266664cuda3std3__45__cpo6cbeginE - _ZN40_INTERNAL_0e9d304e_4_k_cu_ead76af4_266664cute1_E)
_ZN40_INTERNAL_0e9d304e_4_k_cu_ead76af4_266664cute1_E:
	.zero		1
	.type		_ZN40_INTERNAL_0e9d304e_4_k_cu_ead76af4_266664cuda3std3__45__cpo6cbeginE,@object
	.size		_ZN40_INTERNAL_0e9d304e_4_k_cu_ead76af4_266664cuda3std3__45__cpo6cbeginE,(_ZN40_INTERNAL_0e9d304e_4_k_cu_ead76af4_266664cuda3std3__48in_placeE - _ZN40_INTERNAL_0e9d304e_4_k_cu_ead76af4_266664cuda3std3__45__cpo6cbeginE)
_ZN40_INTERNAL_0e9d304e_4_k_cu_ead76af4_266664cuda3std3__45__cpo6cbeginE:
	.zero		1
	.type		_ZN40_INTERNAL_0e9d304e_4_k_cu_ead76af4_266664cuda3std3__48in_placeE,@object
	.size		_ZN40_INTERNAL_0e9d304e_4_k_cu_ead76af4_266664cuda3std3__48in_placeE,(_ZN40_INTERNAL_0e9d304e_4_k_cu_ead76af4_266664cuda3std6ranges3__45__cpo9iter_moveE - _ZN40_INTERNAL_0e9d304e_4_k_cu_ead76af4_266664cuda3std3__48in_placeE)
_ZN40_INTERNAL_0e9d304e_4_k_cu_ead76af4_266664cuda3std3__48in_placeE:
	.zero		1
	.type		_ZN40_INTERNAL_0e9d304e_4_k_cu_ead76af4_266664cuda3std6ranges3__45__cpo9iter_moveE,@object
	.size		_ZN40_INTERNAL_0e9d304e_4_k_cu_ead76af4_266664cuda3std6ranges3__45__cpo9iter_moveE,(_ZN40_INTERNAL_0e9d304e_4_k_cu_ead76af4_266664cuda3std3__45__cpo5beginE - _ZN40_INTERNAL_0e9d304e_4_k_cu_ead76af4_266664cuda3std6ranges3__45__cpo9iter_moveE)
_ZN40_INTERNAL_0e9d304e_4_k_cu_ead76af4_266664cuda3std6ranges3__45__cpo9iter_moveE:
	.zero		1
	.type		_ZN40_INTERNAL_0e9d304e_4_k_cu_ead76af4_266664cuda3std3__45__cpo5beginE,@object
	.size		_ZN40_INTERNAL_0e9d304e_4_k_cu_ead76af4_266664cuda3std3__45__cpo5beginE,(_ZN40_INTERNAL_0e9d304e_4_k_cu_ead76af4_266664cuda3std3__442_GLOBAL__N__0e9d304e_4_k_cu_ead76af4_266666ignoreE - _ZN40_INTERNAL_0e9d304e_4_k_cu_ead76af4_266664cuda3std3__45__cpo5beginE)
_ZN40_INTERNAL_0e9d304e_4_k_cu_ead76af4_266664cuda3std3__45__cpo5beginE:
	.zero		1
	.type		_ZN40_INTERNAL_0e9d304e_4_k_cu_ead76af4_266664cuda3std3__442_GLOBAL__N__0e9d304e_4_k_cu_ead76af4_266666ignoreE,@object
	.size		_ZN40_INTERNAL_0e9d304e_4_k_cu_ead76af4_266664cuda3std3__442_GLOBAL__N__0e9d304e_4_k_cu_ead76af4_266666ignoreE,(_ZN40_INTERNAL_0e9d304e_4_k_cu_ead76af4_266664cute7productE - _ZN40_INTERNAL_0e9d304e_4_k_cu_ead76af4_266664cuda3std3__442_GLOBAL__N__0e9d304e_4_k_cu_ead76af4_266666ignoreE)
_ZN40_INTERNAL_0e9d304e_4_k_cu_ead76af4_266664cuda3std3__442_GLOBAL__N__0e9d304e_4_k_cu_ead76af4_266666ignoreE:
	.zero		1
	.type		_ZN40_INTERNAL_0e9d304e_4_k_cu_ead76af4_266664cute7productE,@object
	.size		_ZN40_INTERNAL_0e9d304e_4_k_cu_ead76af4_266664cute7productE,(_ZN40_INTERNAL_0e9d304e_4_k_cu_ead76af4_266664cuda3std3__45__cpo3endE - _ZN40_INTERNAL_0e9d304e_4_k_cu_ead76af4_266664cute7productE)
_ZN40_INTERNAL_0e9d304e_4_k_cu_ead76af4_266664cute7productE:
	.zero		1
	.type		_ZN40_INTERNAL_0e9d304e_4_k_cu_ead76af4_266664cuda3std3__45__cpo3endE,@object
	.size		_ZN40_INTERNAL_0e9d304e_4_k_cu_ead76af4_266664cuda3std3__45__cpo3endE,(_ZN40_INTERNAL_0e9d304e_4_k_cu_ead76af4_266664cuda3std3__419piecewise_constructE - _ZN40_INTERNAL_0e9d304e_4_k_cu_ead76af4_266664cuda3std3__45__cpo3endE)
_ZN40_INTERNAL_0e9d304e_4_k_cu_ead76af4_266664cuda3std3__45__cpo3endE:
	.zero		1
	.type		_ZN40_INTERNAL_0e9d304e_4_k_cu_ead76af4_266664cuda3std3__419piecewise_constructE,@object
	.size		_ZN40_INTERNAL_0e9d304e_4_k_cu_ead76af4_266664cuda3std3__419piecewise_constructE,(_ZN40_INTERNAL_0e9d304e_4_k_cu_ead76af4_266664cuda3std3__45__cpo4cendE - _ZN40_INTERNAL_0e9d304e_4_k_cu_ead76af4_266664cuda3std3__419piecewise_constructE)
_ZN40_INTERNAL_0e9d304e_4_k_cu_ead76af4_266664cuda3std3__419piecewise_constructE:
	.zero		1
	.type		_ZN40_INTERNAL_0e9d304e_4_k_cu_ead76af4_266664cuda3std3__45__cpo4cendE,@object
	.size		_ZN40_INTERNAL_0e9d304e_4_k_cu_ead76af4_266664cuda3std3__45__cpo4cendE,(_ZN40_INTERNAL_0e9d304e_4_k_cu_ead76af4_266664cuda3std6ranges3__45__cpo4swapE - _ZN40_INTERNAL_0e9d304e_4_k_cu_ead76af4_266664cuda3std3__45__cpo4cendE)
_ZN40_INTERNAL_0e9d304e_4_k_cu_ead76af4_266664cuda3std3__45__cpo4cendE:
	.zero		1
	.type		_ZN40_INTERNAL_0e9d304e_4_k_cu_ead76af4_266664cuda3std6ranges3__45__cpo4swapE,@object
	.size		_ZN40_INTERNAL_0e9d304e_4_k_cu_ead76af4_266664cuda3std6ranges3__45__cpo4swapE,(.L_10 - _ZN40_INTERNAL_0e9d304e_4_k_cu_ead76af4_266664cuda3std6ranges3__45__cpo4swapE)
_ZN40_INTERNAL_0e9d304e_4_k_cu_ead76af4_266664cuda3std6ranges3__45__cpo4swapE:
	.zero		1
.L_10:


//--------------------- .nv.constant0._ZN7cutlass13device_kernelINS_4gemm6kernel13GemmUniversalIN4cute5tupleIJiiiiEEENS1_10collective13CollectiveMmaINS1_35MainloopSm100TmaUmmaWarpSpecializedILi72ELi2ELi4ENS5_IJNS4_1CILi2EEENSA_ILi4EEENSA_ILi1EEEEEEEENS5_IJNSA_ILi128EEENSA_ILi64EEENSA_ILi32EEEEEENS_12float_e5m2_tENS5_IJlSD_lEEESK_SL_NS4_8TiledMMAINS4_8MMA_AtomIJNS4_10MMA_TraitsINS4_25SM100_MMA_F8F6F4_2x1SM_SSEJSK_SK_fSG_SH_NS4_17integral_constantINS4_4UMMA5MajorELSS_0EEEST_NSQ_INSR_7ScaleInELSU_0EEESV_EEEEEENS4_6LayoutINS5_IJSD_SD_SD_EEENS5_IJNSA_ILi0EEES10_S10_EEEEENS5_IJNS4_10UnderscoreES13_S13_EEEEENS4_28SM100_TMA_2SM_LOAD_MULTICASTENS4_14ComposedLayoutINS4_7SwizzleILi1ELi4ELi3EEENS4_18smem_ptr_flag_bitsILi8EEENSY_INS5_IJNSA_ILi8EEESI_EEENS5_IJSI_SD_EEEEEEEvNS4_8identityENS4_18SM100_TMA_2SM_LOADES1G_vS1H_EENS_8epilogue10collective18CollectiveEpilogueINS1K_23Sm100TmaWarpSpecializedILi1ELi1ELi32ELb0ELb0EEEJNS5_IJSH_SH_SI_EEENS5_IJNSY_ISH_SD_EES1Q_EEESK_SL_SK_SL_NS1K_6fusion15FusionCallbacksIS1O_NS1S_17LinearCombinationISK_fSK_fLNS_15FloatRoundStyleE2EEES1P_S1R_JEEENS4_5SM1004TMEM4LOAD26SM100_TMEM_LOAD_32dp32b32xENS4_13SM90_TMA_LOADENS17_INS18_ILi2ELi4ELi3EEES1B_NSY_INS5_IJS1C_SH_EEENS5_IJSH_SD_EEEEEEENS4_39AutoVectorizingCopyWithAssumedAlignmentILi128EEENS4_14SM90_TMA_STOREES27_S29_S29_EEEvvEEEEvNT_6ParamsE --------------------------
	.section	.nv.constant0._ZN7cutlass13device_kernelINS_4gemm6kernel13GemmUniversalIN4cute5tupleIJiiiiEEENS1_10collective13CollectiveMmaINS1_35MainloopSm100TmaUmmaWarpSpecializedILi72ELi2ELi4ENS5_IJNS4_1CILi2EEENSA_ILi4EEENSA_ILi1EEEEEEEENS5_IJNSA_ILi128EEENSA_ILi64EEENSA_ILi32EEEEEENS_12float_e5m2_tENS5_IJlSD_lEEESK_SL_NS4_8TiledMMAINS4_8MMA_AtomIJNS4_10MMA_TraitsINS4_25SM100_MMA_F8F6F4_2x1SM_SSEJSK_SK_fSG_SH_NS4_17integral_constantINS4_4UMMA5MajorELSS_0EEEST_NSQ_INSR_7ScaleInELSU_0EEESV_EEEEEENS4_6LayoutINS5_IJSD_SD_SD_EEENS5_IJNSA_ILi0EEES10_S10_EEEEENS5_IJNS4_10UnderscoreES13_S13_EEEEENS4_28SM100_TMA_2SM_LOAD_MULTICASTENS4_14ComposedLayoutINS4_7SwizzleILi1ELi4ELi3EEENS4_18smem_ptr_flag_bitsILi8EEENSY_INS5_IJNSA_ILi8EEESI_EEENS5_IJSI_SD_EEEEEEEvNS4_8identityENS4_18SM100_TMA_2SM_LOADES1G_vS1H_EENS_8epilogue10collective18CollectiveEpilogueINS1K_23Sm100TmaWarpSpecializedILi1ELi1ELi32ELb0ELb0EEEJNS5_IJSH_SH_SI_EEENS5_IJNSY_ISH_SD_EES1Q_EEESK_SL_SK_SL_NS1K_6fusion15FusionCallbacksIS1O_NS1S_17LinearCombinationISK_fSK_fLNS_15FloatRoundStyleE2EEES1P_S1R_JEEENS4_5SM1004TMEM4LOAD26SM100_TMEM_LOAD_32dp32b32xENS4_13SM90_TMA_LOADENS17_INS18_ILi2ELi4ELi3EEES1B_NSY_INS5_IJS1C_SH_EEENS5_IJSH_SD_EEEEEEENS4_39AutoVectorizingCopyWithAssumedAlignmentILi128EEENS4_14SM90_TMA_STOREES27_S29_S29_EEEvvEEEEvNT_6ParamsE,"a",@progbits
	.sectionflags	@""
	.align	4
.nv.constant0._ZN7cutlass13device_kernelINS_4gemm6kernel13GemmUniversalIN4cute5tupleIJiiiiEEENS1_10collective13CollectiveMmaINS1_35MainloopSm100TmaUmmaWarpSpecializedILi72ELi2ELi4ENS5_IJNS4_1CILi2EEENSA_ILi4EEENSA_ILi1EEEEEEEENS5_IJNSA_ILi128EEENSA_ILi64EEENSA_ILi32EEEEEENS_12float_e5m2_tENS5_IJlSD_lEEESK_SL_NS4_8TiledMMAINS4_8MMA_AtomIJNS4_10MMA_TraitsINS4_25SM100_MMA_F8F6F4_2x1SM_SSEJSK_SK_fSG_SH_NS4_17integral_constantINS4_4UMMA5MajorELSS_0EEEST_NSQ_INSR_7ScaleInELSU_0EEESV_EEEEEENS4_6LayoutINS5_IJSD_SD_SD_EEENS5_IJNSA_ILi0EEES10_S10_EEEEENS5_IJNS4_10UnderscoreES13_S13_EEEEENS4_28SM100_TMA_2SM_LOAD_MULTICASTENS4_14ComposedLayoutINS4_7SwizzleILi1ELi4ELi3EEENS4_18smem_ptr_flag_bitsILi8EEENSY_INS5_IJNSA_ILi8EEESI_EEENS5_IJSI_SD_EEEEEEEvNS4_8identityENS4_18SM100_TMA_2SM_LOADES1G_vS1H_EENS_8epilogue10collective18CollectiveEpilogueINS1K_23Sm100TmaWarpSpecializedILi1ELi1ELi32ELb0ELb0EEEJNS5_IJSH_SH_SI_EEENS5_IJNSY_ISH_SD_EES1Q_EEESK_SL_SK_SL_NS1K_6fusion15FusionCallbacksIS1O_NS1S_17LinearCombinationISK_fSK_fLNS_15FloatRoundStyleE2EEES1P_S1R_JEEENS4_5SM1004TMEM4LOAD26SM100_TMEM_LOAD_32dp32b32xENS4_13SM90_TMA_LOADENS17_INS18_ILi2ELi4ELi3EEES1B_NSY_INS5_IJS1C_SH_EEENS5_IJSH_SD_EEEEEEENS4_39AutoVectorizingCopyWithAssumedAlignmentILi128EEENS4_14SM90_TMA_STOREES27_S29_S29_EEEvvEEEEvNT_6ParamsE:
	.zero		2944


//--------------------- SYMBOLS --------------------------

	.type		.nv.reservedSmem.offset0,@object
	.size		.nv.reservedSmem.offset0,0x4
	.type		.nv.reservedSmem.cap,@object
	.size		.nv.reservedSmem.cap,0x4
	.type		__assertfail,@function
